//
// Generated by NVIDIA NVVM Compiler
//
// Compiler Build ID: CL-36424714
// Cuda compilation tools, release 13.0, V13.0.88
// Based on NVVM 20.0.0
//

.version 9.0
.target sm_100
.address_size 64

	// .globl	_Z22matrix_multiply_simplePfS_S_iii
.extern .func  (.param .b32 func_retval0) vprintf
(
	.param .b64 vprintf_param_0,
	.param .b64 vprintf_param_1
)
;
.global .align 1 .b8 $str[33] = {66, 108, 111, 99, 107, 58, 32, 37, 100, 32, 124, 32, 84, 104, 114, 101, 97, 100, 58, 32, 37, 100, 32, 124, 32, 105, 120, 58, 32, 37, 100, 10};
.extern .shared .align 16 .b8 sums[];
.global .align 1 .b8 $str$1[8] = {37, 53, 46, 48, 50, 102, 32};
.global .align 1 .b8 $str$2[12] = {62, 62, 62, 37, 53, 46, 48, 50, 102, 32, 10};

.visible .entry _Z22matrix_multiply_simplePfS_S_iii(
	.param .u64 .ptr .align 1 _Z22matrix_multiply_simplePfS_S_iii_param_0,
	.param .u64 .ptr .align 1 _Z22matrix_multiply_simplePfS_S_iii_param_1,
	.param .u64 .ptr .align 1 _Z22matrix_multiply_simplePfS_S_iii_param_2,
	.param .u32 _Z22matrix_multiply_simplePfS_S_iii_param_3,
	.param .u32 _Z22matrix_multiply_simplePfS_S_iii_param_4,
	.param .u32 _Z22matrix_multiply_simplePfS_S_iii_param_5
)
{
	.reg .pred 	%p<47>;
	.reg .b32 	%r<84>;
	.reg .b32 	%f<71>;
	.reg .b64 	%rd<43>;

	ld.param.u64 	%rd7, [_Z22matrix_multiply_simplePfS_S_iii_param_0];
	ld.param.u64 	%rd8, [_Z22matrix_multiply_simplePfS_S_iii_param_1];
	ld.param.u32 	%r44, [_Z22matrix_multiply_simplePfS_S_iii_param_3];
	ld.param.u32 	%r45, [_Z22matrix_multiply_simplePfS_S_iii_param_4];
	ld.param.u32 	%r46, [_Z22matrix_multiply_simplePfS_S_iii_param_5];
	cvta.to.global.u64 	%rd1, %rd8;
	cvta.to.global.u64 	%rd2, %rd7;
	mov.u32 	%r47, %ctaid.y;
	mov.u32 	%r48, %ntid.y;
	mov.u32 	%r49, %tid.y;
	mad.lo.s32 	%r1, %r47, %r48, %r49;
	mov.u32 	%r50, %ctaid.x;
	mov.u32 	%r51, %ntid.x;
	mul.lo.s32 	%r2, %r50, %r51;
	mov.u32 	%r3, %tid.x;
	add.s32 	%r4, %r2, %r3;
	setp.gt.s32 	%p2, %r1, %r44;
	setp.gt.s32 	%p3, %r4, %r46;
	or.pred  	%p4, %p2, %p3;
	@%p4 bra 	$L__BB0_32;
	setp.lt.s32 	%p5, %r45, 1;
	mov.f32 	%f57, 0f00000000;
	@%p5 bra 	$L__BB0_31;
	add.s32 	%r5, %r45, 3;
	setp.lt.u32 	%p6, %r1, %r44;
	setp.lt.s32 	%p7, %r4, %r46;
	and.pred  	%p1, %p6, %p7;
	mul.lo.s32 	%r6, %r45, %r1;
	setp.lt.u32 	%p8, %r45, 5;
	mov.f32 	%f57, 0f00000000;
	mov.b32 	%r83, 0;
	@%p8 bra 	$L__BB0_22;
	shr.u32 	%r54, %r5, 2;
	and.b32  	%r55, %r54, 536870910;
	neg.s32 	%r82, %r55;
	mad.lo.s32 	%r80, %r46, 7, %r4;
	shl.b32 	%r9, %r46, 3;
	mad.lo.s32 	%r79, %r46, 6, %r4;
	mad.lo.s32 	%r78, %r46, 5, %r4;
	shl.b32 	%r56, %r46, 2;
	add.s32 	%r77, %r4, %r56;
	mad.lo.s32 	%r76, %r46, 3, %r4;
	shl.b32 	%r57, %r46, 1;
	add.s32 	%r75, %r4, %r57;
	add.s32 	%r58, %r3, %r46;
	add.s32 	%r73, %r58, %r2;
	mov.f32 	%f57, 0f00000000;
	mov.b32 	%r81, 3;
	not.pred 	%p10, %p1;
	cvt.u64.u32 	%rd18, %r6;
	mov.u32 	%r72, %r6;
	mov.u32 	%r74, %r4;
$L__BB0_4:
	add.s32 	%r27, %r81, -3;
	setp.ge.s32 	%p9, %r27, %r45;
	mul.wide.u32 	%rd9, %r72, 4;
	add.s64 	%rd3, %rd2, %rd9;
	or.pred  	%p11, %p9, %p10;
	@%p11 bra 	$L__BB0_6;
	ld.global.f32 	%f32, [%rd3];
	mul.wide.s32 	%rd10, %r74, 4;
	add.s64 	%rd11, %rd1, %rd10;
	ld.global.f32 	%f33, [%rd11];
	fma.rn.f32 	%f57, %f32, %f33, %f57;
$L__BB0_6:
	add.s32 	%r59, %r81, -2;
	setp.ge.s32 	%p12, %r59, %r45;
	or.pred  	%p14, %p12, %p10;
	@%p14 bra 	$L__BB0_8;
	ld.global.f32 	%f34, [%rd3+4];
	mul.wide.s32 	%rd12, %r73, 4;
	add.s64 	%rd13, %rd1, %rd12;
	ld.global.f32 	%f35, [%rd13];
	fma.rn.f32 	%f57, %f34, %f35, %f57;
$L__BB0_8:
	add.s32 	%r60, %r81, -1;
	setp.ge.s32 	%p15, %r60, %r45;
	or.pred  	%p17, %p15, %p10;
	@%p17 bra 	$L__BB0_10;
	ld.global.f32 	%f36, [%rd3+8];
	mul.wide.s32 	%rd14, %r75, 4;
	add.s64 	%rd15, %rd1, %rd14;
	ld.global.f32 	%f37, [%rd15];
	fma.rn.f32 	%f57, %f36, %f37, %f57;
$L__BB0_10:
	setp.ge.s32 	%p18, %r81, %r45;
	or.pred  	%p20, %p18, %p10;
	@%p20 bra 	$L__BB0_12;
	ld.global.f32 	%f38, [%rd3+12];
	mul.wide.s32 	%rd16, %r76, 4;
	add.s64 	%rd17, %rd1, %rd16;
	ld.global.f32 	%f39, [%rd17];
	fma.rn.f32 	%f57, %f38, %f39, %f57;
$L__BB0_12:
	add.s32 	%r61, %r81, 1;
	setp.ge.s32 	%p21, %r61, %r45;
	cvt.u64.u32 	%rd19, %r27;
	add.s64 	%rd20, %rd19, %rd18;
	shl.b64 	%rd21, %rd20, 2;
	add.s64 	%rd4, %rd2, %rd21;
	or.pred  	%p23, %p21, %p10;
	@%p23 bra 	$L__BB0_14;
	ld.global.f32 	%f40, [%rd4+16];
	mul.wide.s32 	%rd22, %r77, 4;
	add.s64 	%rd23, %rd1, %rd22;
	ld.global.f32 	%f41, [%rd23];
	fma.rn.f32 	%f57, %f40, %f41, %f57;
$L__BB0_14:
	add.s32 	%r62, %r81, 2;
	setp.ge.s32 	%p24, %r62, %r45;
	or.pred  	%p26, %p24, %p10;
	@%p26 bra 	$L__BB0_16;
	ld.global.f32 	%f42, [%rd4+20];
	mul.wide.s32 	%rd24, %r78, 4;
	add.s64 	%rd25, %rd1, %rd24;
	ld.global.f32 	%f43, [%rd25];
	fma.rn.f32 	%f57, %f42, %f43, %f57;
$L__BB0_16:
	add.s32 	%r63, %r81, 3;
	setp.ge.s32 	%p27, %r63, %r45;
	or.pred  	%p29, %p27, %p10;
	@%p29 bra 	$L__BB0_18;
	ld.global.f32 	%f44, [%rd4+24];
	mul.wide.s32 	%rd26, %r79, 4;
	add.s64 	%rd27, %rd1, %rd26;
	ld.global.f32 	%f45, [%rd27];
	fma.rn.f32 	%f57, %f44, %f45, %f57;
$L__BB0_18:
	add.s32 	%r64, %r81, 4;
	setp.ge.s32 	%p30, %r64, %r45;
	or.pred  	%p32, %p30, %p10;
	@%p32 bra 	$L__BB0_20;
	ld.global.f32 	%f46, [%rd4+28];
	mul.wide.s32 	%rd28, %r80, 4;
	add.s64 	%rd29, %rd1, %rd28;
	ld.global.f32 	%f47, [%rd29];
	fma.rn.f32 	%f57, %f46, %f47, %f57;
$L__BB0_20:
	add.s32 	%r82, %r82, 2;
	add.s32 	%r81, %r81, 8;
	add.s32 	%r80, %r80, %r9;
	add.s32 	%r79, %r79, %r9;
	add.s32 	%r78, %r78, %r9;
	add.s32 	%r77, %r77, %r9;
	add.s32 	%r76, %r76, %r9;
	add.s32 	%r75, %r75, %r9;
	add.s32 	%r74, %r74, %r9;
	add.s32 	%r73, %r73, %r9;
	add.s32 	%r72, %r72, 8;
	setp.ne.s32 	%p33, %r82, 0;
	@%p33 bra 	$L__BB0_4;
	and.b32  	%r83, %r5, 2147483640;
$L__BB0_22:
	and.b32  	%r65, %r5, 4;
	setp.eq.s32 	%p34, %r65, 0;
	@%p34 bra 	$L__BB0_31;
	add.s32 	%r66, %r83, %r6;
	setp.ge.s32 	%p35, %r83, %r45;
	not.pred 	%p36, %p1;
	mul.wide.u32 	%rd30, %r66, 4;
	add.s64 	%rd5, %rd2, %rd30;
	or.pred  	%p37, %p35, %p36;
	@%p37 bra 	$L__BB0_25;
	ld.global.f32 	%f48, [%rd5];
	mad.lo.s32 	%r67, %r83, %r46, %r4;
	mul.wide.s32 	%rd31, %r67, 4;
	add.s64 	%rd32, %rd1, %rd31;
	ld.global.f32 	%f49, [%rd32];
	fma.rn.f32 	%f57, %f48, %f49, %f57;
$L__BB0_25:
	add.s32 	%r41, %r83, 1;
	setp.ge.s32 	%p38, %r41, %r45;
	or.pred  	%p40, %p38, %p36;
	@%p40 bra 	$L__BB0_27;
	ld.global.f32 	%f50, [%rd5+4];
	mad.lo.s32 	%r68, %r41, %r46, %r4;
	mul.wide.s32 	%rd33, %r68, 4;
	add.s64 	%rd34, %rd1, %rd33;
	ld.global.f32 	%f51, [%rd34];
	fma.rn.f32 	%f57, %f50, %f51, %f57;
$L__BB0_27:
	add.s32 	%r42, %r83, 2;
	setp.ge.s32 	%p41, %r42, %r45;
	or.pred  	%p43, %p41, %p36;
	@%p43 bra 	$L__BB0_29;
	ld.global.f32 	%f52, [%rd5+8];
	mad.lo.s32 	%r69, %r42, %r46, %r4;
	mul.wide.s32 	%rd35, %r69, 4;
	add.s64 	%rd36, %rd1, %rd35;
	ld.global.f32 	%f53, [%rd36];
	fma.rn.f32 	%f57, %f52, %f53, %f57;
$L__BB0_29:
	add.s32 	%r43, %r83, 3;
	setp.ge.s32 	%p44, %r43, %r45;
	or.pred  	%p46, %p44, %p36;
	@%p46 bra 	$L__BB0_31;
	ld.global.f32 	%f54, [%rd5+12];
	mad.lo.s32 	%r70, %r43, %r46, %r4;
	mul.wide.s32 	%rd37, %r70, 4;
	add.s64 	%rd38, %rd1, %rd37;
	ld.global.f32 	%f55, [%rd38];
	fma.rn.f32 	%f57, %f54, %f55, %f57;
$L__BB0_31:
	ld.param.u64 	%rd42, [_Z22matrix_multiply_simplePfS_S_iii_param_2];
	mad.lo.s32 	%r71, %r46, %r1, %r4;
	cvta.to.global.u64 	%rd39, %rd42;
	mul.wide.s32 	%rd40, %r71, 4;
	add.s64 	%rd41, %rd39, %rd40;
	st.global.f32 	[%rd41], %f57;
$L__BB0_32:
	ret;

}
	// .globl	_Z6kernelPiPfS0_S0_S0_S0_S0_S0_iiiii
.visible .entry _Z6kernelPiPfS0_S0_S0_S0_S0_S0_iiiii(
	.param .u64 .ptr .align 1 _Z6kernelPiPfS0_S0_S0_S0_S0_S0_iiiii_param_0,
	.param .u64 .ptr .align 1 _Z6kernelPiPfS0_S0_S0_S0_S0_S0_iiiii_param_1,
	.param .u64 .ptr .align 1 _Z6kernelPiPfS0_S0_S0_S0_S0_S0_iiiii_param_2,
	.param .u64 .ptr .align 1 _Z6kernelPiPfS0_S0_S0_S0_S0_S0_iiiii_param_3,
	.param .u64 .ptr .align 1 _Z6kernelPiPfS0_S0_S0_S0_S0_S0_iiiii_param_4,
	.param .u64 .ptr .align 1 _Z6kernelPiPfS0_S0_S0_S0_S0_S0_iiiii_param_5,
	.param .u64 .ptr .align 1 _Z6kernelPiPfS0_S0_S0_S0_S0_S0_iiiii_param_6,
	.param .u64 .ptr .align 1 _Z6kernelPiPfS0_S0_S0_S0_S0_S0_iiiii_param_7,
	.param .u32 _Z6kernelPiPfS0_S0_S0_S0_S0_S0_iiiii_param_8,
	.param .u32 _Z6kernelPiPfS0_S0_S0_S0_S0_S0_iiiii_param_9,
	.param .u32 _Z6kernelPiPfS0_S0_S0_S0_S0_S0_iiiii_param_10,
	.param .u32 _Z6kernelPiPfS0_S0_S0_S0_S0_S0_iiiii_param_11,
	.param .u32 _Z6kernelPiPfS0_S0_S0_S0_S0_S0_iiiii_param_12
)
{
	.local .align 8 .b8 	__local_depot1[16];
	.reg .b64 	%SP;
	.reg .b64 	%SPL;
	.reg .pred 	%p<63>;
	.reg .b32 	%r<336>;
	.reg .b32 	%f<696>;
	.reg .b64 	%rd<224>;
	.reg .b64 	%fd<9>;

	mov.u64 	%SPL, __local_depot1;
	cvta.local.u64 	%SP, %SPL;
	ld.param.u64 	%rd17, [_Z6kernelPiPfS0_S0_S0_S0_S0_S0_iiiii_param_0];
	ld.param.u64 	%rd18, [_Z6kernelPiPfS0_S0_S0_S0_S0_S0_iiiii_param_1];
	ld.param.u64 	%rd19, [_Z6kernelPiPfS0_S0_S0_S0_S0_S0_iiiii_param_2];
	ld.param.u64 	%rd20, [_Z6kernelPiPfS0_S0_S0_S0_S0_S0_iiiii_param_3];
	ld.param.u64 	%rd21, [_Z6kernelPiPfS0_S0_S0_S0_S0_S0_iiiii_param_4];
	ld.param.u64 	%rd22, [_Z6kernelPiPfS0_S0_S0_S0_S0_S0_iiiii_param_5];
	ld.param.u64 	%rd23, [_Z6kernelPiPfS0_S0_S0_S0_S0_S0_iiiii_param_6];
	ld.param.u64 	%rd24, [_Z6kernelPiPfS0_S0_S0_S0_S0_S0_iiiii_param_7];
	ld.param.u32 	%r128, [_Z6kernelPiPfS0_S0_S0_S0_S0_S0_iiiii_param_8];
	ld.param.u32 	%r129, [_Z6kernelPiPfS0_S0_S0_S0_S0_S0_iiiii_param_9];
	ld.param.u32 	%r130, [_Z6kernelPiPfS0_S0_S0_S0_S0_S0_iiiii_param_10];
	ld.param.u32 	%r131, [_Z6kernelPiPfS0_S0_S0_S0_S0_S0_iiiii_param_11];
	ld.param.u32 	%r132, [_Z6kernelPiPfS0_S0_S0_S0_S0_S0_iiiii_param_12];
	cvta.to.global.u64 	%rd1, %rd17;
	cvta.to.global.u64 	%rd2, %rd20;
	cvta.to.global.u64 	%rd3, %rd18;
	cvta.to.global.u64 	%rd4, %rd21;
	cvta.to.global.u64 	%rd5, %rd24;
	cvta.to.global.u64 	%rd6, %rd22;
	cvta.to.global.u64 	%rd7, %rd23;
	cvta.to.global.u64 	%rd8, %rd19;
	add.u64 	%rd25, %SP, 0;
	add.u64 	%rd9, %SPL, 0;
	mov.u32 	%r133, %ctaid.x;
	mov.u32 	%r134, %ntid.x;
	mov.u32 	%r135, %tid.x;
	mad.lo.s32 	%r136, %r133, %r134, %r135;
	mov.u32 	%r137, %ctaid.y;
	mov.u32 	%r138, %ntid.y;
	mov.u32 	%r139, %tid.y;
	mad.lo.s32 	%r140, %r137, %r138, %r139;
	mov.u32 	%r141, %nctaid.x;
	mad.lo.s32 	%r1, %r140, %r141, %r136;
	st.local.v2.u32 	[%rd9], {%r133, %r135};
	st.local.u32 	[%rd9+8], %r1;
	mov.u64 	%rd26, $str;
	cvta.global.u64 	%rd27, %rd26;
	{ // callseq 0, 0
	.param .b64 param0;
	st.param.b64 	[param0], %rd27;
	.param .b64 param1;
	st.param.b64 	[param1], %rd25;
	.param .b32 retval0;
	call.uni (retval0), 
	vprintf, 
	(
	param0, 
	param1
	);
	ld.param.b32 	%r142, [retval0];
	} // callseq 0
	add.s32 	%r2, %r128, 1;
	shl.b32 	%r144, %r1, 2;
	mov.u32 	%r145, sums;
	add.s32 	%r3, %r145, %r144;
	mov.b32 	%r146, 0;
	st.shared.u32 	[%r3], %r146;
	setp.lt.s32 	%p1, %r131, 1;
	@%p1 bra 	$L__BB1_29;
	setp.lt.s32 	%p2, %r129, 1;
	mul.lo.s32 	%r4, %r128, %r1;
	mul.lo.s32 	%r5, %r129, %r1;
	@%p2 bra 	$L__BB1_28;
	setp.lt.s32 	%p3, %r128, 1;
	@%p3 bra 	$L__BB1_18;
	and.b32  	%r6, %r128, 7;
	and.b32  	%r7, %r128, 3;
	and.b32  	%r8, %r128, 2147483640;
	and.b32  	%r9, %r128, 1;
	mov.b32 	%r295, 0;
$L__BB1_4:
	mul.lo.s32 	%r11, %r295, %r129;
	mov.b32 	%r296, 0;
$L__BB1_5:
	setp.lt.u32 	%p10, %r128, 8;
	add.s32 	%r176, %r296, %r11;
	mul.lo.s32 	%r13, %r176, %r2;
	mov.b32 	%r299, 0;
	mov.f32 	%f678, 0f00000000;
	@%p10 bra 	$L__BB1_8;
	mov.b32 	%r297, 0;
	mov.f32 	%f678, 0f00000000;
$L__BB1_7:
	.pragma "nounroll";
	add.s32 	%r178, %r297, %r4;
	mul.wide.s32 	%rd46, %r178, 4;
	add.s64 	%rd47, %rd1, %rd46;
	ld.global.u32 	%r179, [%rd47];
	cvt.rn.f32.s32 	%f140, %r179;
	add.s32 	%r180, %r297, %r13;
	add.s32 	%r181, %r180, 1;
	mul.wide.s32 	%rd48, %r181, 4;
	add.s64 	%rd49, %rd2, %rd48;
	ld.global.f32 	%f141, [%rd49];
	fma.rn.f32 	%f142, %f141, %f140, %f678;
	ld.global.u32 	%r182, [%rd47+4];
	cvt.rn.f32.s32 	%f143, %r182;
	ld.global.f32 	%f144, [%rd49+4];
	fma.rn.f32 	%f145, %f144, %f143, %f142;
	ld.global.u32 	%r183, [%rd47+8];
	cvt.rn.f32.s32 	%f146, %r183;
	ld.global.f32 	%f147, [%rd49+8];
	fma.rn.f32 	%f148, %f147, %f146, %f145;
	ld.global.u32 	%r184, [%rd47+12];
	cvt.rn.f32.s32 	%f149, %r184;
	ld.global.f32 	%f150, [%rd49+12];
	fma.rn.f32 	%f151, %f150, %f149, %f148;
	ld.global.u32 	%r185, [%rd47+16];
	cvt.rn.f32.s32 	%f152, %r185;
	ld.global.f32 	%f153, [%rd49+16];
	fma.rn.f32 	%f154, %f153, %f152, %f151;
	ld.global.u32 	%r186, [%rd47+20];
	cvt.rn.f32.s32 	%f155, %r186;
	ld.global.f32 	%f156, [%rd49+20];
	fma.rn.f32 	%f157, %f156, %f155, %f154;
	ld.global.u32 	%r187, [%rd47+24];
	cvt.rn.f32.s32 	%f158, %r187;
	ld.global.f32 	%f159, [%rd49+24];
	fma.rn.f32 	%f160, %f159, %f158, %f157;
	ld.global.u32 	%r188, [%rd47+28];
	cvt.rn.f32.s32 	%f161, %r188;
	add.s32 	%r297, %r297, 8;
	ld.global.f32 	%f162, [%rd49+28];
	fma.rn.f32 	%f678, %f162, %f161, %f160;
	setp.ne.s32 	%p11, %r297, %r8;
	mov.u32 	%r299, %r8;
	@%p11 bra 	$L__BB1_7;
$L__BB1_8:
	setp.eq.s32 	%p12, %r6, 0;
	@%p12 bra 	$L__BB1_16;
	add.s32 	%r189, %r6, -1;
	setp.lt.u32 	%p13, %r189, 3;
	@%p13 bra 	$L__BB1_11;
	add.s32 	%r190, %r299, %r4;
	mul.wide.s32 	%rd50, %r190, 4;
	add.s64 	%rd51, %rd1, %rd50;
	ld.global.u32 	%r191, [%rd51];
	cvt.rn.f32.s32 	%f164, %r191;
	add.s32 	%r192, %r299, %r13;
	add.s32 	%r193, %r192, 1;
	mul.wide.s32 	%rd52, %r193, 4;
	add.s64 	%rd53, %rd2, %rd52;
	ld.global.f32 	%f165, [%rd53];
	fma.rn.f32 	%f166, %f165, %f164, %f678;
	ld.global.u32 	%r194, [%rd51+4];
	cvt.rn.f32.s32 	%f167, %r194;
	ld.global.f32 	%f168, [%rd53+4];
	fma.rn.f32 	%f169, %f168, %f167, %f166;
	ld.global.u32 	%r195, [%rd51+8];
	cvt.rn.f32.s32 	%f170, %r195;
	ld.global.f32 	%f171, [%rd53+8];
	fma.rn.f32 	%f172, %f171, %f170, %f169;
	ld.global.u32 	%r196, [%rd51+12];
	cvt.rn.f32.s32 	%f173, %r196;
	add.s32 	%r299, %r299, 4;
	ld.global.f32 	%f174, [%rd53+12];
	fma.rn.f32 	%f678, %f174, %f173, %f172;
$L__BB1_11:
	setp.eq.s32 	%p14, %r7, 0;
	@%p14 bra 	$L__BB1_16;
	setp.eq.s32 	%p15, %r7, 1;
	@%p15 bra 	$L__BB1_14;
	add.s32 	%r197, %r299, %r4;
	mul.wide.s32 	%rd54, %r197, 4;
	add.s64 	%rd55, %rd1, %rd54;
	ld.global.u32 	%r198, [%rd55];
	cvt.rn.f32.s32 	%f176, %r198;
	add.s32 	%r199, %r299, %r13;
	add.s32 	%r200, %r199, 1;
	mul.wide.s32 	%rd56, %r200, 4;
	add.s64 	%rd57, %rd2, %rd56;
	ld.global.f32 	%f177, [%rd57];
	fma.rn.f32 	%f178, %f177, %f176, %f678;
	ld.global.u32 	%r201, [%rd55+4];
	cvt.rn.f32.s32 	%f179, %r201;
	add.s32 	%r299, %r299, 2;
	ld.global.f32 	%f180, [%rd57+4];
	fma.rn.f32 	%f678, %f180, %f179, %f178;
$L__BB1_14:
	setp.eq.s32 	%p16, %r9, 0;
	@%p16 bra 	$L__BB1_16;
	add.s32 	%r202, %r299, %r4;
	mul.wide.s32 	%rd58, %r202, 4;
	add.s64 	%rd59, %rd1, %rd58;
	ld.global.u32 	%r203, [%rd59];
	cvt.rn.f32.s32 	%f181, %r203;
	add.s32 	%r204, %r299, %r13;
	add.s32 	%r205, %r204, 1;
	mul.wide.s32 	%rd60, %r205, 4;
	add.s64 	%rd61, %rd2, %rd60;
	ld.global.f32 	%f182, [%rd61];
	fma.rn.f32 	%f678, %f182, %f181, %f678;
$L__BB1_16:
	mul.wide.s32 	%rd62, %r13, 4;
	add.s64 	%rd63, %rd2, %rd62;
	ld.global.f32 	%f183, [%rd63];
	add.f32 	%f184, %f678, %f183;
	fma.rn.f32 	%f185, %f184, 0fBBBB989D, 0f3F000000;
	cvt.sat.f32.f32 	%f186, %f185;
	mov.f32 	%f187, 0f4B400001;
	mov.f32 	%f188, 0f437C0000;
	fma.rm.f32 	%f189, %f186, %f188, %f187;
	add.f32 	%f190, %f189, 0fCB40007F;
	neg.f32 	%f191, %f190;
	fma.rn.f32 	%f192, %f184, 0fBFB8AA3B, %f191;
	fma.rn.f32 	%f193, %f184, 0fB2A57060, %f192;
	mov.b32 	%r206, %f189;
	shl.b32 	%r207, %r206, 23;
	mov.b32 	%f194, %r207;
	ex2.approx.ftz.f32 	%f195, %f193;
	fma.rn.f32 	%f196, %f195, %f194, 0f3F800000;
	rcp.rn.f32 	%f197, %f196;
	add.s32 	%r208, %r296, %r5;
	mul.wide.s32 	%rd64, %r208, 4;
	add.s64 	%rd65, %rd8, %rd64;
	st.global.f32 	[%rd65], %f197;
	add.s32 	%r296, %r296, 1;
	setp.ne.s32 	%p17, %r296, %r129;
	@%p17 bra 	$L__BB1_5;
	add.s32 	%r295, %r295, 1;
	setp.eq.s32 	%p18, %r295, %r131;
	@%p18 bra 	$L__BB1_28;
	bra.uni 	$L__BB1_4;
$L__BB1_18:
	add.s32 	%r23, %r129, -1;
	and.b32  	%r24, %r129, 3;
	and.b32  	%r25, %r129, 2147483644;
	and.b32  	%r26, %r129, 1;
	mov.b32 	%r301, 0;
	mul.wide.s32 	%rd40, %r2, 4;
$L__BB1_19:
	setp.lt.u32 	%p4, %r23, 3;
	mul.lo.s32 	%r28, %r301, %r129;
	mov.b32 	%r304, 0;
	@%p4 bra 	$L__BB1_22;
	mov.b32 	%r302, 0;
$L__BB1_21:
	.pragma "nounroll";
	add.s32 	%r150, %r302, %r28;
	mul.lo.s32 	%r151, %r150, %r2;
	mul.wide.s32 	%rd28, %r151, 4;
	add.s64 	%rd29, %rd2, %rd28;
	ld.global.f32 	%f40, [%rd29];
	add.f32 	%f41, %f40, 0f00000000;
	fma.rn.f32 	%f42, %f41, 0fBBBB989D, 0f3F000000;
	cvt.sat.f32.f32 	%f43, %f42;
	mov.f32 	%f44, 0f4B400001;
	mov.f32 	%f45, 0f437C0000;
	fma.rm.f32 	%f46, %f43, %f45, %f44;
	add.f32 	%f47, %f46, 0fCB40007F;
	neg.f32 	%f48, %f47;
	fma.rn.f32 	%f49, %f41, 0fBFB8AA3B, %f48;
	fma.rn.f32 	%f50, %f41, 0fB2A57060, %f49;
	mov.b32 	%r152, %f46;
	shl.b32 	%r153, %r152, 23;
	mov.b32 	%f51, %r153;
	ex2.approx.ftz.f32 	%f52, %f50;
	fma.rn.f32 	%f53, %f52, %f51, 0f3F800000;
	rcp.rn.f32 	%f54, %f53;
	add.s32 	%r154, %r302, %r5;
	mul.wide.s32 	%rd30, %r154, 4;
	add.s64 	%rd31, %rd8, %rd30;
	st.global.f32 	[%rd31], %f54;
	add.s64 	%rd33, %rd29, %rd40;
	ld.global.f32 	%f55, [%rd33];
	add.f32 	%f56, %f55, 0f00000000;
	fma.rn.f32 	%f57, %f56, 0fBBBB989D, 0f3F000000;
	cvt.sat.f32.f32 	%f58, %f57;
	fma.rm.f32 	%f59, %f58, %f45, %f44;
	add.f32 	%f60, %f59, 0fCB40007F;
	neg.f32 	%f61, %f60;
	fma.rn.f32 	%f62, %f56, 0fBFB8AA3B, %f61;
	fma.rn.f32 	%f63, %f56, 0fB2A57060, %f62;
	mov.b32 	%r155, %f59;
	shl.b32 	%r156, %r155, 23;
	mov.b32 	%f64, %r156;
	ex2.approx.ftz.f32 	%f65, %f63;
	fma.rn.f32 	%f66, %f65, %f64, 0f3F800000;
	rcp.rn.f32 	%f67, %f66;
	st.global.f32 	[%rd31+4], %f67;
	add.s64 	%rd34, %rd33, %rd40;
	ld.global.f32 	%f68, [%rd34];
	add.f32 	%f69, %f68, 0f00000000;
	fma.rn.f32 	%f70, %f69, 0fBBBB989D, 0f3F000000;
	cvt.sat.f32.f32 	%f71, %f70;
	fma.rm.f32 	%f72, %f71, %f45, %f44;
	add.f32 	%f73, %f72, 0fCB40007F;
	neg.f32 	%f74, %f73;
	fma.rn.f32 	%f75, %f69, 0fBFB8AA3B, %f74;
	fma.rn.f32 	%f76, %f69, 0fB2A57060, %f75;
	mov.b32 	%r157, %f72;
	shl.b32 	%r158, %r157, 23;
	mov.b32 	%f77, %r158;
	ex2.approx.ftz.f32 	%f78, %f76;
	fma.rn.f32 	%f79, %f78, %f77, 0f3F800000;
	rcp.rn.f32 	%f80, %f79;
	st.global.f32 	[%rd31+8], %f80;
	add.s64 	%rd35, %rd34, %rd40;
	ld.global.f32 	%f81, [%rd35];
	add.f32 	%f82, %f81, 0f00000000;
	fma.rn.f32 	%f83, %f82, 0fBBBB989D, 0f3F000000;
	cvt.sat.f32.f32 	%f84, %f83;
	fma.rm.f32 	%f85, %f84, %f45, %f44;
	add.f32 	%f86, %f85, 0fCB40007F;
	neg.f32 	%f87, %f86;
	fma.rn.f32 	%f88, %f82, 0fBFB8AA3B, %f87;
	fma.rn.f32 	%f89, %f82, 0fB2A57060, %f88;
	mov.b32 	%r159, %f85;
	shl.b32 	%r160, %r159, 23;
	mov.b32 	%f90, %r160;
	ex2.approx.ftz.f32 	%f91, %f89;
	fma.rn.f32 	%f92, %f91, %f90, 0f3F800000;
	rcp.rn.f32 	%f93, %f92;
	st.global.f32 	[%rd31+12], %f93;
	add.s32 	%r302, %r302, 4;
	setp.ne.s32 	%p5, %r302, %r25;
	mov.u32 	%r304, %r25;
	@%p5 bra 	$L__BB1_21;
$L__BB1_22:
	setp.eq.s32 	%p6, %r24, 0;
	@%p6 bra 	$L__BB1_27;
	setp.eq.s32 	%p7, %r24, 1;
	@%p7 bra 	$L__BB1_25;
	add.s32 	%r161, %r304, %r28;
	mul.lo.s32 	%r162, %r161, %r2;
	mul.wide.s32 	%rd36, %r162, 4;
	add.s64 	%rd37, %rd2, %rd36;
	ld.global.f32 	%f94, [%rd37];
	add.f32 	%f95, %f94, 0f00000000;
	fma.rn.f32 	%f96, %f95, 0fBBBB989D, 0f3F000000;
	cvt.sat.f32.f32 	%f97, %f96;
	mov.f32 	%f98, 0f4B400001;
	mov.f32 	%f99, 0f437C0000;
	fma.rm.f32 	%f100, %f97, %f99, %f98;
	add.f32 	%f101, %f100, 0fCB40007F;
	neg.f32 	%f102, %f101;
	fma.rn.f32 	%f103, %f95, 0fBFB8AA3B, %f102;
	fma.rn.f32 	%f104, %f95, 0fB2A57060, %f103;
	mov.b32 	%r163, %f100;
	shl.b32 	%r164, %r163, 23;
	mov.b32 	%f105, %r164;
	ex2.approx.ftz.f32 	%f106, %f104;
	fma.rn.f32 	%f107, %f106, %f105, 0f3F800000;
	rcp.rn.f32 	%f108, %f107;
	add.s32 	%r165, %r304, %r5;
	mul.wide.s32 	%rd38, %r165, 4;
	add.s64 	%rd39, %rd8, %rd38;
	st.global.f32 	[%rd39], %f108;
	add.s64 	%rd41, %rd37, %rd40;
	ld.global.f32 	%f109, [%rd41];
	add.f32 	%f110, %f109, 0f00000000;
	fma.rn.f32 	%f111, %f110, 0fBBBB989D, 0f3F000000;
	cvt.sat.f32.f32 	%f112, %f111;
	fma.rm.f32 	%f113, %f112, %f99, %f98;
	add.f32 	%f114, %f113, 0fCB40007F;
	neg.f32 	%f115, %f114;
	fma.rn.f32 	%f116, %f110, 0fBFB8AA3B, %f115;
	fma.rn.f32 	%f117, %f110, 0fB2A57060, %f116;
	mov.b32 	%r166, %f113;
	shl.b32 	%r167, %r166, 23;
	mov.b32 	%f118, %r167;
	ex2.approx.ftz.f32 	%f119, %f117;
	fma.rn.f32 	%f120, %f119, %f118, 0f3F800000;
	rcp.rn.f32 	%f121, %f120;
	st.global.f32 	[%rd39+4], %f121;
	add.s32 	%r304, %r304, 2;
$L__BB1_25:
	setp.eq.s32 	%p8, %r26, 0;
	@%p8 bra 	$L__BB1_27;
	add.s32 	%r168, %r304, %r28;
	mul.lo.s32 	%r169, %r168, %r2;
	mul.wide.s32 	%rd42, %r169, 4;
	add.s64 	%rd43, %rd2, %rd42;
	ld.global.f32 	%f122, [%rd43];
	add.f32 	%f123, %f122, 0f00000000;
	fma.rn.f32 	%f124, %f123, 0fBBBB989D, 0f3F000000;
	cvt.sat.f32.f32 	%f125, %f124;
	mov.f32 	%f126, 0f4B400001;
	mov.f32 	%f127, 0f437C0000;
	fma.rm.f32 	%f128, %f125, %f127, %f126;
	add.f32 	%f129, %f128, 0fCB40007F;
	neg.f32 	%f130, %f129;
	fma.rn.f32 	%f131, %f123, 0fBFB8AA3B, %f130;
	fma.rn.f32 	%f132, %f123, 0fB2A57060, %f131;
	mov.b32 	%r170, %f128;
	shl.b32 	%r171, %r170, 23;
	mov.b32 	%f133, %r171;
	ex2.approx.ftz.f32 	%f134, %f132;
	fma.rn.f32 	%f135, %f134, %f133, 0f3F800000;
	rcp.rn.f32 	%f136, %f135;
	add.s32 	%r172, %r304, %r5;
	mul.wide.s32 	%rd44, %r172, 4;
	add.s64 	%rd45, %rd8, %rd44;
	st.global.f32 	[%rd45], %f136;
$L__BB1_27:
	add.s32 	%r301, %r301, 1;
	setp.ne.s32 	%p9, %r301, %r131;
	@%p9 bra 	$L__BB1_19;
$L__BB1_28:
	mov.b32 	%r209, 0;
	st.shared.u32 	[%r3], %r209;
$L__BB1_29:
	shl.b32 	%r35, %r132, 2;
	add.s32 	%r36, %r3, %r35;
	mov.b32 	%r210, 0;
	st.shared.u32 	[%r36], %r210;
	setp.lt.s32 	%p19, %r130, 1;
	@%p19 bra 	$L__BB1_65;
	setp.lt.s32 	%p20, %r129, 1;
	mul.lo.s32 	%r37, %r129, %r1;
	mul.lo.s32 	%r38, %r130, %r1;
	@%p20 bra 	$L__BB1_46;
	add.s32 	%r39, %r129, -1;
	and.b32  	%r40, %r129, 15;
	add.s32 	%r41, %r40, -1;
	and.b32  	%r42, %r129, 7;
	add.s32 	%r43, %r42, -1;
	and.b32  	%r44, %r129, 2147483632;
	and.b32  	%r45, %r129, 3;
	mov.b32 	%r305, 0;
	mov.u64 	%rd120, $str$1;
	add.u64 	%rd122, %SP, 0;
$L__BB1_32:
	setp.lt.u32 	%p27, %r39, 15;
	mul.lo.s32 	%r47, %r305, %r129;
	mov.b32 	%r308, 0;
	mov.f32 	%f686, 0f00000000;
	@%p27 bra 	$L__BB1_35;
	mov.b32 	%r306, 0;
	mov.f32 	%f686, 0f00000000;
$L__BB1_34:
	.pragma "nounroll";
	add.s32 	%r254, %r306, %r37;
	mul.wide.s32 	%rd93, %r254, 4;
	add.s64 	%rd94, %rd8, %rd93;
	ld.global.f32 	%f298, [%rd94];
	add.s32 	%r255, %r306, %r47;
	mul.wide.u32 	%rd95, %r255, 4;
	add.s64 	%rd96, %rd6, %rd95;
	ld.global.f32 	%f299, [%rd96+4];
	fma.rn.f32 	%f300, %f298, %f299, %f686;
	ld.global.f32 	%f301, [%rd94+4];
	ld.global.f32 	%f302, [%rd96+8];
	fma.rn.f32 	%f303, %f301, %f302, %f300;
	ld.global.f32 	%f304, [%rd94+8];
	ld.global.f32 	%f305, [%rd96+12];
	fma.rn.f32 	%f306, %f304, %f305, %f303;
	ld.global.f32 	%f307, [%rd94+12];
	ld.global.f32 	%f308, [%rd96+16];
	fma.rn.f32 	%f309, %f307, %f308, %f306;
	ld.global.f32 	%f310, [%rd94+16];
	ld.global.f32 	%f311, [%rd96+20];
	fma.rn.f32 	%f312, %f310, %f311, %f309;
	ld.global.f32 	%f313, [%rd94+20];
	ld.global.f32 	%f314, [%rd96+24];
	fma.rn.f32 	%f315, %f313, %f314, %f312;
	ld.global.f32 	%f316, [%rd94+24];
	ld.global.f32 	%f317, [%rd96+28];
	fma.rn.f32 	%f318, %f316, %f317, %f315;
	ld.global.f32 	%f319, [%rd94+28];
	ld.global.f32 	%f320, [%rd96+32];
	fma.rn.f32 	%f321, %f319, %f320, %f318;
	ld.global.f32 	%f322, [%rd94+32];
	ld.global.f32 	%f323, [%rd96+36];
	fma.rn.f32 	%f324, %f322, %f323, %f321;
	ld.global.f32 	%f325, [%rd94+36];
	ld.global.f32 	%f326, [%rd96+40];
	fma.rn.f32 	%f327, %f325, %f326, %f324;
	ld.global.f32 	%f328, [%rd94+40];
	ld.global.f32 	%f329, [%rd96+44];
	fma.rn.f32 	%f330, %f328, %f329, %f327;
	ld.global.f32 	%f331, [%rd94+44];
	ld.global.f32 	%f332, [%rd96+48];
	fma.rn.f32 	%f333, %f331, %f332, %f330;
	ld.global.f32 	%f334, [%rd94+48];
	ld.global.f32 	%f335, [%rd96+52];
	fma.rn.f32 	%f336, %f334, %f335, %f333;
	ld.global.f32 	%f337, [%rd94+52];
	ld.global.f32 	%f338, [%rd96+56];
	fma.rn.f32 	%f339, %f337, %f338, %f336;
	ld.global.f32 	%f340, [%rd94+56];
	ld.global.f32 	%f341, [%rd96+60];
	fma.rn.f32 	%f342, %f340, %f341, %f339;
	ld.global.f32 	%f343, [%rd94+60];
	add.s32 	%r306, %r306, 16;
	ld.global.f32 	%f344, [%rd96+64];
	fma.rn.f32 	%f686, %f343, %f344, %f342;
	setp.ne.s32 	%p28, %r306, %r44;
	mov.u32 	%r308, %r44;
	@%p28 bra 	$L__BB1_34;
$L__BB1_35:
	setp.eq.s32 	%p29, %r40, 0;
	@%p29 bra 	$L__BB1_45;
	setp.lt.u32 	%p30, %r41, 7;
	@%p30 bra 	$L__BB1_38;
	add.s32 	%r256, %r308, %r37;
	mul.wide.s32 	%rd97, %r256, 4;
	add.s64 	%rd98, %rd8, %rd97;
	ld.global.f32 	%f346, [%rd98];
	cvt.u64.u32 	%rd99, %r47;
	cvt.u64.u32 	%rd100, %r308;
	add.s64 	%rd101, %rd100, %rd99;
	shl.b64 	%rd102, %rd101, 2;
	add.s64 	%rd103, %rd6, %rd102;
	ld.global.f32 	%f347, [%rd103+4];
	fma.rn.f32 	%f348, %f346, %f347, %f686;
	ld.global.f32 	%f349, [%rd98+4];
	ld.global.f32 	%f350, [%rd103+8];
	fma.rn.f32 	%f351, %f349, %f350, %f348;
	ld.global.f32 	%f352, [%rd98+8];
	ld.global.f32 	%f353, [%rd103+12];
	fma.rn.f32 	%f354, %f352, %f353, %f351;
	ld.global.f32 	%f355, [%rd98+12];
	ld.global.f32 	%f356, [%rd103+16];
	fma.rn.f32 	%f357, %f355, %f356, %f354;
	ld.global.f32 	%f358, [%rd98+16];
	ld.global.f32 	%f359, [%rd103+20];
	fma.rn.f32 	%f360, %f358, %f359, %f357;
	ld.global.f32 	%f361, [%rd98+20];
	ld.global.f32 	%f362, [%rd103+24];
	fma.rn.f32 	%f363, %f361, %f362, %f360;
	ld.global.f32 	%f364, [%rd98+24];
	ld.global.f32 	%f365, [%rd103+28];
	fma.rn.f32 	%f366, %f364, %f365, %f363;
	ld.global.f32 	%f367, [%rd98+28];
	add.s32 	%r308, %r308, 8;
	ld.global.f32 	%f368, [%rd103+32];
	fma.rn.f32 	%f686, %f367, %f368, %f366;
$L__BB1_38:
	setp.eq.s32 	%p31, %r42, 0;
	@%p31 bra 	$L__BB1_45;
	setp.lt.u32 	%p32, %r43, 3;
	@%p32 bra 	$L__BB1_41;
	add.s32 	%r257, %r308, %r37;
	mul.wide.s32 	%rd104, %r257, 4;
	add.s64 	%rd105, %rd8, %rd104;
	ld.global.f32 	%f370, [%rd105];
	cvt.u64.u32 	%rd106, %r47;
	cvt.u64.u32 	%rd107, %r308;
	add.s64 	%rd108, %rd107, %rd106;
	shl.b64 	%rd109, %rd108, 2;
	add.s64 	%rd110, %rd6, %rd109;
	ld.global.f32 	%f371, [%rd110+4];
	fma.rn.f32 	%f372, %f370, %f371, %f686;
	ld.global.f32 	%f373, [%rd105+4];
	ld.global.f32 	%f374, [%rd110+8];
	fma.rn.f32 	%f375, %f373, %f374, %f372;
	ld.global.f32 	%f376, [%rd105+8];
	ld.global.f32 	%f377, [%rd110+12];
	fma.rn.f32 	%f378, %f376, %f377, %f375;
	ld.global.f32 	%f379, [%rd105+12];
	add.s32 	%r308, %r308, 4;
	ld.global.f32 	%f380, [%rd110+16];
	fma.rn.f32 	%f686, %f379, %f380, %f378;
$L__BB1_41:
	setp.eq.s32 	%p33, %r45, 0;
	@%p33 bra 	$L__BB1_45;
	setp.eq.s32 	%p34, %r45, 1;
	add.s32 	%r258, %r308, %r37;
	mul.wide.s32 	%rd111, %r258, 4;
	add.s64 	%rd10, %rd8, %rd111;
	ld.global.f32 	%f381, [%rd10];
	cvt.u64.u32 	%rd112, %r47;
	cvt.u64.u32 	%rd113, %r308;
	add.s64 	%rd114, %rd113, %rd112;
	shl.b64 	%rd115, %rd114, 2;
	add.s64 	%rd11, %rd6, %rd115;
	ld.global.f32 	%f382, [%rd11+4];
	fma.rn.f32 	%f686, %f381, %f382, %f686;
	@%p34 bra 	$L__BB1_45;
	setp.eq.s32 	%p35, %r45, 2;
	ld.global.f32 	%f383, [%rd10+4];
	ld.global.f32 	%f384, [%rd11+8];
	fma.rn.f32 	%f686, %f383, %f384, %f686;
	@%p35 bra 	$L__BB1_45;
	ld.global.f32 	%f385, [%rd10+8];
	ld.global.f32 	%f386, [%rd11+12];
	fma.rn.f32 	%f686, %f385, %f386, %f686;
$L__BB1_45:
	mul.wide.u32 	%rd116, %r47, 4;
	add.s64 	%rd117, %rd6, %rd116;
	ld.global.f32 	%f387, [%rd117];
	add.f32 	%f388, %f686, %f387;
	st.shared.f32 	[%r36], %f388;
	fma.rn.f32 	%f389, %f388, 0fBBBB989D, 0f3F000000;
	cvt.sat.f32.f32 	%f390, %f389;
	mov.f32 	%f391, 0f4B400001;
	mov.f32 	%f392, 0f437C0000;
	fma.rm.f32 	%f393, %f390, %f392, %f391;
	add.f32 	%f394, %f393, 0fCB40007F;
	neg.f32 	%f395, %f394;
	fma.rn.f32 	%f396, %f388, 0fBFB8AA3B, %f395;
	fma.rn.f32 	%f397, %f388, 0fB2A57060, %f396;
	mov.b32 	%r259, %f393;
	shl.b32 	%r260, %r259, 23;
	mov.b32 	%f398, %r260;
	ex2.approx.ftz.f32 	%f399, %f397;
	fma.rn.f32 	%f400, %f399, %f398, 0f3F800000;
	rcp.rn.f32 	%f401, %f400;
	add.s32 	%r261, %r305, %r38;
	mul.wide.s32 	%rd118, %r261, 4;
	add.s64 	%rd119, %rd4, %rd118;
	st.global.f32 	[%rd119], %f401;
	cvt.f64.f32 	%fd8, %f388;
	st.local.f64 	[%rd9], %fd8;
	cvta.global.u64 	%rd121, %rd120;
	{ // callseq 8, 0
	.param .b64 param0;
	st.param.b64 	[param0], %rd121;
	.param .b64 param1;
	st.param.b64 	[param1], %rd122;
	.param .b32 retval0;
	call.uni (retval0), 
	vprintf, 
	(
	param0, 
	param1
	);
	ld.param.b32 	%r262, [retval0];
	} // callseq 8
	mov.b32 	%r264, 0;
	st.shared.u32 	[%r36], %r264;
	add.s32 	%r305, %r305, 1;
	setp.eq.s32 	%p36, %r305, %r130;
	@%p36 bra 	$L__BB1_54;
	bra.uni 	$L__BB1_32;
$L__BB1_46:
	and.b32  	%r56, %r130, 3;
	setp.lt.u32 	%p21, %r130, 4;
	mov.b32 	%r312, 0;
	@%p21 bra 	$L__BB1_49;
	and.b32  	%r312, %r130, 2147483644;
	mov.b32 	%r310, 0;
	mov.u64 	%rd70, $str$1;
	add.u64 	%rd72, %SP, 0;
	mul.wide.s32 	%rd73, %r129, 4;
$L__BB1_48:
	.pragma "nounroll";
	mul.lo.s32 	%r213, %r310, %r129;
	mul.wide.s32 	%rd66, %r213, 4;
	add.s64 	%rd67, %rd6, %rd66;
	ld.global.f32 	%f198, [%rd67];
	add.f32 	%f199, %f198, 0f00000000;
	st.shared.f32 	[%r36], %f199;
	fma.rn.f32 	%f200, %f199, 0fBBBB989D, 0f3F000000;
	cvt.sat.f32.f32 	%f201, %f200;
	mov.f32 	%f202, 0f4B400001;
	mov.f32 	%f203, 0f437C0000;
	fma.rm.f32 	%f204, %f201, %f203, %f202;
	add.f32 	%f205, %f204, 0fCB40007F;
	neg.f32 	%f206, %f205;
	fma.rn.f32 	%f207, %f199, 0fBFB8AA3B, %f206;
	fma.rn.f32 	%f208, %f199, 0fB2A57060, %f207;
	mov.b32 	%r214, %f204;
	shl.b32 	%r215, %r214, 23;
	mov.b32 	%f209, %r215;
	ex2.approx.ftz.f32 	%f210, %f208;
	fma.rn.f32 	%f211, %f210, %f209, 0f3F800000;
	rcp.rn.f32 	%f212, %f211;
	add.s32 	%r216, %r310, %r38;
	mul.wide.s32 	%rd68, %r216, 4;
	add.s64 	%rd69, %rd4, %rd68;
	st.global.f32 	[%rd69], %f212;
	cvt.f64.f32 	%fd1, %f199;
	st.local.f64 	[%rd9], %fd1;
	cvta.global.u64 	%rd71, %rd70;
	{ // callseq 1, 0
	.param .b64 param0;
	st.param.b64 	[param0], %rd71;
	.param .b64 param1;
	st.param.b64 	[param1], %rd72;
	.param .b32 retval0;
	call.uni (retval0), 
	vprintf, 
	(
	param0, 
	param1
	);
	ld.param.b32 	%r217, [retval0];
	} // callseq 1
	add.s64 	%rd74, %rd67, %rd73;
	ld.global.f32 	%f213, [%rd74];
	add.f32 	%f214, %f213, 0f00000000;
	st.shared.f32 	[%r36], %f214;
	fma.rn.f32 	%f215, %f214, 0fBBBB989D, 0f3F000000;
	cvt.sat.f32.f32 	%f216, %f215;
	fma.rm.f32 	%f217, %f216, %f203, %f202;
	add.f32 	%f218, %f217, 0fCB40007F;
	neg.f32 	%f219, %f218;
	fma.rn.f32 	%f220, %f214, 0fBFB8AA3B, %f219;
	fma.rn.f32 	%f221, %f214, 0fB2A57060, %f220;
	mov.b32 	%r219, %f217;
	shl.b32 	%r220, %r219, 23;
	mov.b32 	%f222, %r220;
	ex2.approx.ftz.f32 	%f223, %f221;
	fma.rn.f32 	%f224, %f223, %f222, 0f3F800000;
	rcp.rn.f32 	%f225, %f224;
	st.global.f32 	[%rd69+4], %f225;
	cvt.f64.f32 	%fd2, %f214;
	st.local.f64 	[%rd9], %fd2;
	{ // callseq 2, 0
	.param .b64 param0;
	st.param.b64 	[param0], %rd71;
	.param .b64 param1;
	st.param.b64 	[param1], %rd72;
	.param .b32 retval0;
	call.uni (retval0), 
	vprintf, 
	(
	param0, 
	param1
	);
	ld.param.b32 	%r221, [retval0];
	} // callseq 2
	add.s64 	%rd75, %rd74, %rd73;
	ld.global.f32 	%f226, [%rd75];
	add.f32 	%f227, %f226, 0f00000000;
	st.shared.f32 	[%r36], %f227;
	fma.rn.f32 	%f228, %f227, 0fBBBB989D, 0f3F000000;
	cvt.sat.f32.f32 	%f229, %f228;
	fma.rm.f32 	%f230, %f229, %f203, %f202;
	add.f32 	%f231, %f230, 0fCB40007F;
	neg.f32 	%f232, %f231;
	fma.rn.f32 	%f233, %f227, 0fBFB8AA3B, %f232;
	fma.rn.f32 	%f234, %f227, 0fB2A57060, %f233;
	mov.b32 	%r223, %f230;
	shl.b32 	%r224, %r223, 23;
	mov.b32 	%f235, %r224;
	ex2.approx.ftz.f32 	%f236, %f234;
	fma.rn.f32 	%f237, %f236, %f235, 0f3F800000;
	rcp.rn.f32 	%f238, %f237;
	st.global.f32 	[%rd69+8], %f238;
	cvt.f64.f32 	%fd3, %f227;
	st.local.f64 	[%rd9], %fd3;
	{ // callseq 3, 0
	.param .b64 param0;
	st.param.b64 	[param0], %rd71;
	.param .b64 param1;
	st.param.b64 	[param1], %rd72;
	.param .b32 retval0;
	call.uni (retval0), 
	vprintf, 
	(
	param0, 
	param1
	);
	ld.param.b32 	%r225, [retval0];
	} // callseq 3
	add.s64 	%rd76, %rd75, %rd73;
	ld.global.f32 	%f239, [%rd76];
	add.f32 	%f240, %f239, 0f00000000;
	st.shared.f32 	[%r36], %f240;
	fma.rn.f32 	%f241, %f240, 0fBBBB989D, 0f3F000000;
	cvt.sat.f32.f32 	%f242, %f241;
	fma.rm.f32 	%f243, %f242, %f203, %f202;
	add.f32 	%f244, %f243, 0fCB40007F;
	neg.f32 	%f245, %f244;
	fma.rn.f32 	%f246, %f240, 0fBFB8AA3B, %f245;
	fma.rn.f32 	%f247, %f240, 0fB2A57060, %f246;
	mov.b32 	%r227, %f243;
	shl.b32 	%r228, %r227, 23;
	mov.b32 	%f248, %r228;
	ex2.approx.ftz.f32 	%f249, %f247;
	fma.rn.f32 	%f250, %f249, %f248, 0f3F800000;
	rcp.rn.f32 	%f251, %f250;
	st.global.f32 	[%rd69+12], %f251;
	cvt.f64.f32 	%fd4, %f240;
	st.local.f64 	[%rd9], %fd4;
	{ // callseq 4, 0
	.param .b64 param0;
	st.param.b64 	[param0], %rd71;
	.param .b64 param1;
	st.param.b64 	[param1], %rd72;
	.param .b32 retval0;
	call.uni (retval0), 
	vprintf, 
	(
	param0, 
	param1
	);
	ld.param.b32 	%r229, [retval0];
	} // callseq 4
	mov.b32 	%r231, 0;
	st.shared.u32 	[%r36], %r231;
	add.s32 	%r310, %r310, 4;
	setp.ne.s32 	%p22, %r310, %r312;
	@%p22 bra 	$L__BB1_48;
$L__BB1_49:
	setp.eq.s32 	%p23, %r56, 0;
	@%p23 bra 	$L__BB1_54;
	setp.eq.s32 	%p24, %r56, 1;
	@%p24 bra 	$L__BB1_52;
	mul.lo.s32 	%r232, %r312, %r129;
	mul.wide.s32 	%rd77, %r232, 4;
	add.s64 	%rd78, %rd6, %rd77;
	ld.global.f32 	%f252, [%rd78];
	add.f32 	%f253, %f252, 0f00000000;
	st.shared.f32 	[%r36], %f253;
	fma.rn.f32 	%f254, %f253, 0fBBBB989D, 0f3F000000;
	cvt.sat.f32.f32 	%f255, %f254;
	mov.f32 	%f256, 0f4B400001;
	mov.f32 	%f257, 0f437C0000;
	fma.rm.f32 	%f258, %f255, %f257, %f256;
	add.f32 	%f259, %f258, 0fCB40007F;
	neg.f32 	%f260, %f259;
	fma.rn.f32 	%f261, %f253, 0fBFB8AA3B, %f260;
	fma.rn.f32 	%f262, %f253, 0fB2A57060, %f261;
	mov.b32 	%r233, %f258;
	shl.b32 	%r234, %r233, 23;
	mov.b32 	%f263, %r234;
	ex2.approx.ftz.f32 	%f264, %f262;
	fma.rn.f32 	%f265, %f264, %f263, 0f3F800000;
	rcp.rn.f32 	%f266, %f265;
	add.s32 	%r235, %r312, %r38;
	mul.wide.s32 	%rd79, %r235, 4;
	add.s64 	%rd80, %rd4, %rd79;
	st.global.f32 	[%rd80], %f266;
	cvt.f64.f32 	%fd5, %f253;
	st.local.f64 	[%rd9], %fd5;
	mov.u64 	%rd81, $str$1;
	cvta.global.u64 	%rd82, %rd81;
	add.u64 	%rd83, %SP, 0;
	{ // callseq 5, 0
	.param .b64 param0;
	st.param.b64 	[param0], %rd82;
	.param .b64 param1;
	st.param.b64 	[param1], %rd83;
	.param .b32 retval0;
	call.uni (retval0), 
	vprintf, 
	(
	param0, 
	param1
	);
	ld.param.b32 	%r236, [retval0];
	} // callseq 5
	mul.wide.s32 	%rd84, %r129, 4;
	add.s64 	%rd85, %rd78, %rd84;
	ld.global.f32 	%f267, [%rd85];
	add.f32 	%f268, %f267, 0f00000000;
	st.shared.f32 	[%r36], %f268;
	fma.rn.f32 	%f269, %f268, 0fBBBB989D, 0f3F000000;
	cvt.sat.f32.f32 	%f270, %f269;
	fma.rm.f32 	%f271, %f270, %f257, %f256;
	add.f32 	%f272, %f271, 0fCB40007F;
	neg.f32 	%f273, %f272;
	fma.rn.f32 	%f274, %f268, 0fBFB8AA3B, %f273;
	fma.rn.f32 	%f275, %f268, 0fB2A57060, %f274;
	mov.b32 	%r238, %f271;
	shl.b32 	%r239, %r238, 23;
	mov.b32 	%f276, %r239;
	ex2.approx.ftz.f32 	%f277, %f275;
	fma.rn.f32 	%f278, %f277, %f276, 0f3F800000;
	rcp.rn.f32 	%f279, %f278;
	st.global.f32 	[%rd80+4], %f279;
	cvt.f64.f32 	%fd6, %f268;
	st.local.f64 	[%rd9], %fd6;
	{ // callseq 6, 0
	.param .b64 param0;
	st.param.b64 	[param0], %rd82;
	.param .b64 param1;
	st.param.b64 	[param1], %rd83;
	.param .b32 retval0;
	call.uni (retval0), 
	vprintf, 
	(
	param0, 
	param1
	);
	ld.param.b32 	%r240, [retval0];
	} // callseq 6
	mov.b32 	%r242, 0;
	st.shared.u32 	[%r36], %r242;
	add.s32 	%r312, %r312, 2;
$L__BB1_52:
	and.b32  	%r243, %r130, 1;
	setp.eq.b32 	%p25, %r243, 1;
	not.pred 	%p26, %p25;
	@%p26 bra 	$L__BB1_54;
	mul.lo.s32 	%r244, %r312, %r129;
	mul.wide.s32 	%rd86, %r244, 4;
	add.s64 	%rd87, %rd6, %rd86;
	ld.global.f32 	%f280, [%rd87];
	add.f32 	%f281, %f280, 0f00000000;
	st.shared.f32 	[%r36], %f281;
	fma.rn.f32 	%f282, %f281, 0fBBBB989D, 0f3F000000;
	cvt.sat.f32.f32 	%f283, %f282;
	mov.f32 	%f284, 0f4B400001;
	mov.f32 	%f285, 0f437C0000;
	fma.rm.f32 	%f286, %f283, %f285, %f284;
	add.f32 	%f287, %f286, 0fCB40007F;
	neg.f32 	%f288, %f287;
	fma.rn.f32 	%f289, %f281, 0fBFB8AA3B, %f288;
	fma.rn.f32 	%f290, %f281, 0fB2A57060, %f289;
	mov.b32 	%r245, %f286;
	shl.b32 	%r246, %r245, 23;
	mov.b32 	%f291, %r246;
	ex2.approx.ftz.f32 	%f292, %f290;
	fma.rn.f32 	%f293, %f292, %f291, 0f3F800000;
	rcp.rn.f32 	%f294, %f293;
	add.s32 	%r247, %r312, %r38;
	mul.wide.s32 	%rd88, %r247, 4;
	add.s64 	%rd89, %rd4, %rd88;
	st.global.f32 	[%rd89], %f294;
	cvt.f64.f32 	%fd7, %f281;
	st.local.f64 	[%rd9], %fd7;
	mov.u64 	%rd90, $str$1;
	cvta.global.u64 	%rd91, %rd90;
	add.u64 	%rd92, %SP, 0;
	{ // callseq 7, 0
	.param .b64 param0;
	st.param.b64 	[param0], %rd91;
	.param .b64 param1;
	st.param.b64 	[param1], %rd92;
	.param .b32 retval0;
	call.uni (retval0), 
	vprintf, 
	(
	param0, 
	param1
	);
	ld.param.b32 	%r248, [retval0];
	} // callseq 7
	mov.b32 	%r250, 0;
	st.shared.u32 	[%r36], %r250;
$L__BB1_54:
	and.b32  	%r63, %r130, 7;
	setp.lt.u32 	%p37, %r130, 8;
	mov.b32 	%r315, 0;
	@%p37 bra 	$L__BB1_57;
	and.b32  	%r315, %r130, 2147483640;
	mov.b32 	%r313, 0;
$L__BB1_56:
	.pragma "nounroll";
	add.s32 	%r267, %r313, %r38;
	mul.wide.s32 	%rd123, %r267, 4;
	add.s64 	%rd124, %rd4, %rd123;
	ld.global.f32 	%f402, [%rd124];
	mov.f32 	%f403, 0f3F800000;
	sub.f32 	%f404, %f403, %f402;
	mul.f32 	%f405, %f402, %f404;
	add.s64 	%rd125, %rd3, %rd123;
	ld.global.f32 	%f406, [%rd125];
	sub.f32 	%f407, %f402, %f406;
	mul.f32 	%f408, %f405, %f407;
	add.s64 	%rd126, %rd5, %rd123;
	st.global.f32 	[%rd126], %f408;
	ld.global.f32 	%f409, [%rd124+4];
	sub.f32 	%f410, %f403, %f409;
	mul.f32 	%f411, %f409, %f410;
	ld.global.f32 	%f412, [%rd125+4];
	sub.f32 	%f413, %f409, %f412;
	mul.f32 	%f414, %f411, %f413;
	st.global.f32 	[%rd126+4], %f414;
	ld.global.f32 	%f415, [%rd124+8];
	sub.f32 	%f416, %f403, %f415;
	mul.f32 	%f417, %f415, %f416;
	ld.global.f32 	%f418, [%rd125+8];
	sub.f32 	%f419, %f415, %f418;
	mul.f32 	%f420, %f417, %f419;
	st.global.f32 	[%rd126+8], %f420;
	ld.global.f32 	%f421, [%rd124+12];
	sub.f32 	%f422, %f403, %f421;
	mul.f32 	%f423, %f421, %f422;
	ld.global.f32 	%f424, [%rd125+12];
	sub.f32 	%f425, %f421, %f424;
	mul.f32 	%f426, %f423, %f425;
	st.global.f32 	[%rd126+12], %f426;
	ld.global.f32 	%f427, [%rd124+16];
	sub.f32 	%f428, %f403, %f427;
	mul.f32 	%f429, %f427, %f428;
	ld.global.f32 	%f430, [%rd125+16];
	sub.f32 	%f431, %f427, %f430;
	mul.f32 	%f432, %f429, %f431;
	st.global.f32 	[%rd126+16], %f432;
	ld.global.f32 	%f433, [%rd124+20];
	sub.f32 	%f434, %f403, %f433;
	mul.f32 	%f435, %f433, %f434;
	ld.global.f32 	%f436, [%rd125+20];
	sub.f32 	%f437, %f433, %f436;
	mul.f32 	%f438, %f435, %f437;
	st.global.f32 	[%rd126+20], %f438;
	ld.global.f32 	%f439, [%rd124+24];
	sub.f32 	%f440, %f403, %f439;
	mul.f32 	%f441, %f439, %f440;
	ld.global.f32 	%f442, [%rd125+24];
	sub.f32 	%f443, %f439, %f442;
	mul.f32 	%f444, %f441, %f443;
	st.global.f32 	[%rd126+24], %f444;
	ld.global.f32 	%f445, [%rd124+28];
	sub.f32 	%f446, %f403, %f445;
	mul.f32 	%f447, %f445, %f446;
	ld.global.f32 	%f448, [%rd125+28];
	sub.f32 	%f449, %f445, %f448;
	mul.f32 	%f450, %f447, %f449;
	st.global.f32 	[%rd126+28], %f450;
	add.s32 	%r313, %r313, 8;
	setp.ne.s32 	%p38, %r313, %r315;
	@%p38 bra 	$L__BB1_56;
$L__BB1_57:
	setp.eq.s32 	%p39, %r63, 0;
	@%p39 bra 	$L__BB1_65;
	and.b32  	%r68, %r130, 3;
	setp.lt.u32 	%p40, %r63, 4;
	@%p40 bra 	$L__BB1_60;
	add.s32 	%r268, %r315, %r38;
	mul.wide.s32 	%rd127, %r268, 4;
	add.s64 	%rd128, %rd4, %rd127;
	ld.global.f32 	%f451, [%rd128];
	mov.f32 	%f452, 0f3F800000;
	sub.f32 	%f453, %f452, %f451;
	mul.f32 	%f454, %f451, %f453;
	add.s64 	%rd129, %rd3, %rd127;
	ld.global.f32 	%f455, [%rd129];
	sub.f32 	%f456, %f451, %f455;
	mul.f32 	%f457, %f454, %f456;
	add.s64 	%rd130, %rd5, %rd127;
	st.global.f32 	[%rd130], %f457;
	ld.global.f32 	%f458, [%rd128+4];
	sub.f32 	%f459, %f452, %f458;
	mul.f32 	%f460, %f458, %f459;
	ld.global.f32 	%f461, [%rd129+4];
	sub.f32 	%f462, %f458, %f461;
	mul.f32 	%f463, %f460, %f462;
	st.global.f32 	[%rd130+4], %f463;
	ld.global.f32 	%f464, [%rd128+8];
	sub.f32 	%f465, %f452, %f464;
	mul.f32 	%f466, %f464, %f465;
	ld.global.f32 	%f467, [%rd129+8];
	sub.f32 	%f468, %f464, %f467;
	mul.f32 	%f469, %f466, %f468;
	st.global.f32 	[%rd130+8], %f469;
	ld.global.f32 	%f470, [%rd128+12];
	sub.f32 	%f471, %f452, %f470;
	mul.f32 	%f472, %f470, %f471;
	ld.global.f32 	%f473, [%rd129+12];
	sub.f32 	%f474, %f470, %f473;
	mul.f32 	%f475, %f472, %f474;
	st.global.f32 	[%rd130+12], %f475;
	add.s32 	%r315, %r315, 4;
$L__BB1_60:
	setp.eq.s32 	%p41, %r68, 0;
	@%p41 bra 	$L__BB1_65;
	setp.eq.s32 	%p42, %r68, 1;
	@%p42 bra 	$L__BB1_63;
	add.s32 	%r269, %r315, %r38;
	mul.wide.s32 	%rd131, %r269, 4;
	add.s64 	%rd132, %rd4, %rd131;
	ld.global.f32 	%f476, [%rd132];
	mov.f32 	%f477, 0f3F800000;
	sub.f32 	%f478, %f477, %f476;
	mul.f32 	%f479, %f476, %f478;
	add.s64 	%rd133, %rd3, %rd131;
	ld.global.f32 	%f480, [%rd133];
	sub.f32 	%f481, %f476, %f480;
	mul.f32 	%f482, %f479, %f481;
	add.s64 	%rd134, %rd5, %rd131;
	st.global.f32 	[%rd134], %f482;
	ld.global.f32 	%f483, [%rd132+4];
	sub.f32 	%f484, %f477, %f483;
	mul.f32 	%f485, %f483, %f484;
	ld.global.f32 	%f486, [%rd133+4];
	sub.f32 	%f487, %f483, %f486;
	mul.f32 	%f488, %f485, %f487;
	st.global.f32 	[%rd134+4], %f488;
	add.s32 	%r315, %r315, 2;
$L__BB1_63:
	and.b32  	%r270, %r130, 1;
	setp.eq.b32 	%p43, %r270, 1;
	not.pred 	%p44, %p43;
	@%p44 bra 	$L__BB1_65;
	add.s32 	%r271, %r315, %r38;
	mul.wide.s32 	%rd135, %r271, 4;
	add.s64 	%rd136, %rd4, %rd135;
	ld.global.f32 	%f489, [%rd136];
	mov.f32 	%f490, 0f3F800000;
	sub.f32 	%f491, %f490, %f489;
	mul.f32 	%f492, %f489, %f491;
	add.s64 	%rd137, %rd3, %rd135;
	ld.global.f32 	%f493, [%rd137];
	sub.f32 	%f494, %f489, %f493;
	mul.f32 	%f495, %f492, %f494;
	add.s64 	%rd138, %rd5, %rd135;
	st.global.f32 	[%rd138], %f495;
$L__BB1_65:
	add.s32 	%r73, %r36, %r35;
	mov.b32 	%r272, 0;
	st.shared.u32 	[%r73], %r272;
	setp.lt.s32 	%p45, %r129, 1;
	@%p45 bra 	$L__BB1_93;
	setp.lt.s32 	%p46, %r130, 1;
	mul.lo.s32 	%r74, %r130, %r1;
	mul.lo.s32 	%r75, %r129, %r1;
	@%p46 bra 	$L__BB1_80;
	and.b32  	%r76, %r130, 7;
	and.b32  	%r77, %r130, 3;
	and.b32  	%r78, %r130, 2147483640;
	and.b32  	%r79, %r130, 1;
	neg.s32 	%r80, %r78;
	shl.b32 	%r81, %r129, 3;
	mul.wide.u32 	%rd12, %r81, 4;
	mul.lo.s32 	%r82, %r129, 7;
	mul.lo.s32 	%r83, %r129, 6;
	mul.lo.s32 	%r84, %r129, 5;
	shl.b32 	%r85, %r129, 2;
	mul.lo.s32 	%r86, %r129, 3;
	shl.b32 	%r87, %r129, 1;
	mov.b32 	%r317, 0;
$L__BB1_68:
	setp.lt.u32 	%p55, %r130, 8;
	mov.b32 	%r328, 0;
	mov.f32 	%f695, 0f00000000;
	@%p55 bra 	$L__BB1_71;
	cvt.u64.u32 	%rd13, %r317;
	mul.wide.u32 	%rd151, %r317, 4;
	add.s64 	%rd152, %rd6, %rd151;
	add.s64 	%rd223, %rd152, 4;
	mov.f32 	%f695, 0f00000000;
	mov.u32 	%r318, %r129;
	mov.u32 	%r319, %r74;
	mov.u32 	%r320, %r87;
	mov.u32 	%r321, %r86;
	mov.u32 	%r322, %r85;
	mov.u32 	%r323, %r84;
	mov.u32 	%r324, %r83;
	mov.u32 	%r325, %r82;
	mov.u32 	%r326, %r80;
$L__BB1_70:
	.pragma "nounroll";
	mul.wide.s32 	%rd153, %r319, 4;
	add.s64 	%rd154, %rd5, %rd153;
	ld.global.f32 	%f623, [%rd223];
	ld.global.f32 	%f624, [%rd154];
	fma.rn.f32 	%f625, %f623, %f624, %f695;
	cvt.u64.u32 	%rd155, %r318;
	add.s64 	%rd156, %rd13, %rd155;
	shl.b64 	%rd157, %rd156, 2;
	add.s64 	%rd158, %rd6, %rd157;
	ld.global.f32 	%f626, [%rd158+4];
	ld.global.f32 	%f627, [%rd154+4];
	fma.rn.f32 	%f628, %f626, %f627, %f625;
	cvt.u64.u32 	%rd159, %r320;
	add.s64 	%rd160, %rd13, %rd159;
	shl.b64 	%rd161, %rd160, 2;
	add.s64 	%rd162, %rd6, %rd161;
	ld.global.f32 	%f629, [%rd162+4];
	ld.global.f32 	%f630, [%rd154+8];
	fma.rn.f32 	%f631, %f629, %f630, %f628;
	cvt.u64.u32 	%rd163, %r321;
	add.s64 	%rd164, %rd13, %rd163;
	shl.b64 	%rd165, %rd164, 2;
	add.s64 	%rd166, %rd6, %rd165;
	ld.global.f32 	%f632, [%rd166+4];
	ld.global.f32 	%f633, [%rd154+12];
	fma.rn.f32 	%f634, %f632, %f633, %f631;
	cvt.u64.u32 	%rd167, %r322;
	add.s64 	%rd168, %rd13, %rd167;
	shl.b64 	%rd169, %rd168, 2;
	add.s64 	%rd170, %rd6, %rd169;
	ld.global.f32 	%f635, [%rd170+4];
	ld.global.f32 	%f636, [%rd154+16];
	fma.rn.f32 	%f637, %f635, %f636, %f634;
	cvt.u64.u32 	%rd171, %r323;
	add.s64 	%rd172, %rd13, %rd171;
	shl.b64 	%rd173, %rd172, 2;
	add.s64 	%rd174, %rd6, %rd173;
	ld.global.f32 	%f638, [%rd174+4];
	ld.global.f32 	%f639, [%rd154+20];
	fma.rn.f32 	%f640, %f638, %f639, %f637;
	cvt.u64.u32 	%rd175, %r324;
	add.s64 	%rd176, %rd13, %rd175;
	shl.b64 	%rd177, %rd176, 2;
	add.s64 	%rd178, %rd6, %rd177;
	ld.global.f32 	%f641, [%rd178+4];
	ld.global.f32 	%f642, [%rd154+24];
	fma.rn.f32 	%f643, %f641, %f642, %f640;
	cvt.u64.u32 	%rd179, %r325;
	add.s64 	%rd180, %rd13, %rd179;
	shl.b64 	%rd181, %rd180, 2;
	add.s64 	%rd182, %rd6, %rd181;
	ld.global.f32 	%f644, [%rd182+4];
	ld.global.f32 	%f645, [%rd154+28];
	fma.rn.f32 	%f695, %f644, %f645, %f643;
	add.s32 	%r326, %r326, 8;
	add.s64 	%rd223, %rd223, %rd12;
	add.s32 	%r325, %r325, %r81;
	add.s32 	%r324, %r324, %r81;
	add.s32 	%r323, %r323, %r81;
	add.s32 	%r322, %r322, %r81;
	add.s32 	%r321, %r321, %r81;
	add.s32 	%r320, %r320, %r81;
	add.s32 	%r319, %r319, 8;
	add.s32 	%r318, %r318, %r81;
	setp.ne.s32 	%p56, %r326, 0;
	mov.u32 	%r328, %r78;
	@%p56 bra 	$L__BB1_70;
$L__BB1_71:
	setp.eq.s32 	%p57, %r76, 0;
	@%p57 bra 	$L__BB1_79;
	add.s32 	%r283, %r76, -1;
	setp.lt.u32 	%p58, %r283, 3;
	@%p58 bra 	$L__BB1_74;
	mul.lo.s32 	%r284, %r328, %r129;
	cvt.u64.u32 	%rd183, %r284;
	cvt.u64.u32 	%rd184, %r317;
	add.s64 	%rd185, %rd184, %rd183;
	shl.b64 	%rd186, %rd185, 2;
	add.s64 	%rd187, %rd6, %rd186;
	ld.global.f32 	%f647, [%rd187+4];
	add.s32 	%r285, %r328, %r74;
	mul.wide.s32 	%rd188, %r285, 4;
	add.s64 	%rd189, %rd5, %rd188;
	ld.global.f32 	%f648, [%rd189];
	fma.rn.f32 	%f649, %f647, %f648, %f695;
	add.s32 	%r286, %r284, %r129;
	cvt.u64.u32 	%rd190, %r286;
	add.s64 	%rd191, %rd184, %rd190;
	shl.b64 	%rd192, %rd191, 2;
	add.s64 	%rd193, %rd6, %rd192;
	ld.global.f32 	%f650, [%rd193+4];
	ld.global.f32 	%f651, [%rd189+4];
	fma.rn.f32 	%f652, %f650, %f651, %f649;
	add.s32 	%r287, %r286, %r129;
	cvt.u64.u32 	%rd194, %r287;
	add.s64 	%rd195, %rd184, %rd194;
	shl.b64 	%rd196, %rd195, 2;
	add.s64 	%rd197, %rd6, %rd196;
	ld.global.f32 	%f653, [%rd197+4];
	ld.global.f32 	%f654, [%rd189+8];
	fma.rn.f32 	%f655, %f653, %f654, %f652;
	add.s32 	%r288, %r287, %r129;
	cvt.u64.u32 	%rd198, %r288;
	add.s64 	%rd199, %rd184, %rd198;
	shl.b64 	%rd200, %rd199, 2;
	add.s64 	%rd201, %rd6, %rd200;
	ld.global.f32 	%f656, [%rd201+4];
	ld.global.f32 	%f657, [%rd189+12];
	fma.rn.f32 	%f695, %f656, %f657, %f655;
	add.s32 	%r328, %r328, 4;
$L__BB1_74:
	setp.eq.s32 	%p59, %r77, 0;
	@%p59 bra 	$L__BB1_79;
	setp.eq.s32 	%p60, %r77, 1;
	@%p60 bra 	$L__BB1_77;
	mul.lo.s32 	%r289, %r328, %r129;
	cvt.u64.u32 	%rd202, %r289;
	cvt.u64.u32 	%rd203, %r317;
	add.s64 	%rd204, %rd203, %rd202;
	shl.b64 	%rd205, %rd204, 2;
	add.s64 	%rd206, %rd6, %rd205;
	ld.global.f32 	%f659, [%rd206+4];
	add.s32 	%r290, %r328, %r74;
	mul.wide.s32 	%rd207, %r290, 4;
	add.s64 	%rd208, %rd5, %rd207;
	ld.global.f32 	%f660, [%rd208];
	fma.rn.f32 	%f661, %f659, %f660, %f695;
	add.s32 	%r291, %r289, %r129;
	cvt.u64.u32 	%rd209, %r291;
	add.s64 	%rd210, %rd203, %rd209;
	shl.b64 	%rd211, %rd210, 2;
	add.s64 	%rd212, %rd6, %rd211;
	ld.global.f32 	%f662, [%rd212+4];
	ld.global.f32 	%f663, [%rd208+4];
	fma.rn.f32 	%f695, %f662, %f663, %f661;
	add.s32 	%r328, %r328, 2;
$L__BB1_77:
	setp.eq.s32 	%p61, %r79, 0;
	@%p61 bra 	$L__BB1_79;
	mul.lo.s32 	%r292, %r328, %r129;
	cvt.u64.u32 	%rd213, %r292;
	cvt.u64.u32 	%rd214, %r317;
	add.s64 	%rd215, %rd214, %rd213;
	shl.b64 	%rd216, %rd215, 2;
	add.s64 	%rd217, %rd6, %rd216;
	ld.global.f32 	%f664, [%rd217+4];
	add.s32 	%r293, %r328, %r74;
	mul.wide.s32 	%rd218, %r293, 4;
	add.s64 	%rd219, %rd5, %rd218;
	ld.global.f32 	%f665, [%rd219];
	fma.rn.f32 	%f695, %f664, %f665, %f695;
$L__BB1_79:
	add.s32 	%r294, %r317, %r75;
	mul.wide.s32 	%rd220, %r294, 4;
	add.s64 	%rd221, %rd8, %rd220;
	ld.global.f32 	%f666, [%rd221];
	mul.f32 	%f667, %f695, %f666;
	mov.f32 	%f668, 0f3F800000;
	sub.f32 	%f669, %f668, %f666;
	mul.f32 	%f670, %f667, %f669;
	add.s64 	%rd222, %rd7, %rd220;
	st.global.f32 	[%rd222], %f670;
	add.s32 	%r317, %r317, 1;
	setp.eq.s32 	%p62, %r317, %r129;
	@%p62 bra 	$L__BB1_92;
	bra.uni 	$L__BB1_68;
$L__BB1_80:
	add.s32 	%r274, %r129, -1;
	and.b32  	%r113, %r129, 15;
	setp.lt.u32 	%p47, %r274, 15;
	mov.b32 	%r332, 0;
	@%p47 bra 	$L__BB1_83;
	and.b32  	%r332, %r129, 2147483632;
	mov.b32 	%r330, 0;
$L__BB1_82:
	.pragma "nounroll";
	add.s32 	%r276, %r330, %r75;
	mul.wide.s32 	%rd139, %r276, 4;
	add.s64 	%rd140, %rd8, %rd139;
	ld.global.f32 	%f496, [%rd140];
	mul.f32 	%f497, %f496, 0f00000000;
	mov.f32 	%f498, 0f3F800000;
	sub.f32 	%f499, %f498, %f496;
	mul.f32 	%f500, %f497, %f499;
	add.s64 	%rd141, %rd7, %rd139;
	st.global.f32 	[%rd141], %f500;
	ld.global.f32 	%f501, [%rd140+4];
	mul.f32 	%f502, %f501, 0f00000000;
	sub.f32 	%f503, %f498, %f501;
	mul.f32 	%f504, %f502, %f503;
	st.global.f32 	[%rd141+4], %f504;
	ld.global.f32 	%f505, [%rd140+8];
	mul.f32 	%f506, %f505, 0f00000000;
	sub.f32 	%f507, %f498, %f505;
	mul.f32 	%f508, %f506, %f507;
	st.global.f32 	[%rd141+8], %f508;
	ld.global.f32 	%f509, [%rd140+12];
	mul.f32 	%f510, %f509, 0f00000000;
	sub.f32 	%f511, %f498, %f509;
	mul.f32 	%f512, %f510, %f511;
	st.global.f32 	[%rd141+12], %f512;
	ld.global.f32 	%f513, [%rd140+16];
	mul.f32 	%f514, %f513, 0f00000000;
	sub.f32 	%f515, %f498, %f513;
	mul.f32 	%f516, %f514, %f515;
	st.global.f32 	[%rd141+16], %f516;
	ld.global.f32 	%f517, [%rd140+20];
	mul.f32 	%f518, %f517, 0f00000000;
	sub.f32 	%f519, %f498, %f517;
	mul.f32 	%f520, %f518, %f519;
	st.global.f32 	[%rd141+20], %f520;
	ld.global.f32 	%f521, [%rd140+24];
	mul.f32 	%f522, %f521, 0f00000000;
	sub.f32 	%f523, %f498, %f521;
	mul.f32 	%f524, %f522, %f523;
	st.global.f32 	[%rd141+24], %f524;
	ld.global.f32 	%f525, [%rd140+28];
	mul.f32 	%f526, %f525, 0f00000000;
	sub.f32 	%f527, %f498, %f525;
	mul.f32 	%f528, %f526, %f527;
	st.global.f32 	[%rd141+28], %f528;
	ld.global.f32 	%f529, [%rd140+32];
	mul.f32 	%f530, %f529, 0f00000000;
	sub.f32 	%f531, %f498, %f529;
	mul.f32 	%f532, %f530, %f531;
	st.global.f32 	[%rd141+32], %f532;
	ld.global.f32 	%f533, [%rd140+36];
	mul.f32 	%f534, %f533, 0f00000000;
	sub.f32 	%f535, %f498, %f533;
	mul.f32 	%f536, %f534, %f535;
	st.global.f32 	[%rd141+36], %f536;
	ld.global.f32 	%f537, [%rd140+40];
	mul.f32 	%f538, %f537, 0f00000000;
	sub.f32 	%f539, %f498, %f537;
	mul.f32 	%f540, %f538, %f539;
	st.global.f32 	[%rd141+40], %f540;
	ld.global.f32 	%f541, [%rd140+44];
	mul.f32 	%f542, %f541, 0f00000000;
	sub.f32 	%f543, %f498, %f541;
	mul.f32 	%f544, %f542, %f543;
	st.global.f32 	[%rd141+44], %f544;
	ld.global.f32 	%f545, [%rd140+48];
	mul.f32 	%f546, %f545, 0f00000000;
	sub.f32 	%f547, %f498, %f545;
	mul.f32 	%f548, %f546, %f547;
	st.global.f32 	[%rd141+48], %f548;
	ld.global.f32 	%f549, [%rd140+52];
	mul.f32 	%f550, %f549, 0f00000000;
	sub.f32 	%f551, %f498, %f549;
	mul.f32 	%f552, %f550, %f551;
	st.global.f32 	[%rd141+52], %f552;
	ld.global.f32 	%f553, [%rd140+56];
	mul.f32 	%f554, %f553, 0f00000000;
	sub.f32 	%f555, %f498, %f553;
	mul.f32 	%f556, %f554, %f555;
	st.global.f32 	[%rd141+56], %f556;
	ld.global.f32 	%f557, [%rd140+60];
	mul.f32 	%f558, %f557, 0f00000000;
	sub.f32 	%f559, %f498, %f557;
	mul.f32 	%f560, %f558, %f559;
	st.global.f32 	[%rd141+60], %f560;
	add.s32 	%r330, %r330, 16;
	setp.ne.s32 	%p48, %r330, %r332;
	@%p48 bra 	$L__BB1_82;
$L__BB1_83:
	setp.eq.s32 	%p49, %r113, 0;
	mov.f32 	%f695, 0f00000000;
	@%p49 bra 	$L__BB1_92;
	and.b32  	%r118, %r129, 7;
	setp.lt.u32 	%p50, %r113, 8;
	@%p50 bra 	$L__BB1_86;
	add.s32 	%r277, %r332, %r75;
	mul.wide.s32 	%rd142, %r277, 4;
	add.s64 	%rd143, %rd8, %rd142;
	ld.global.f32 	%f562, [%rd143];
	mul.f32 	%f563, %f562, 0f00000000;
	mov.f32 	%f564, 0f3F800000;
	sub.f32 	%f565, %f564, %f562;
	mul.f32 	%f566, %f563, %f565;
	add.s64 	%rd144, %rd7, %rd142;
	st.global.f32 	[%rd144], %f566;
	ld.global.f32 	%f567, [%rd143+4];
	mul.f32 	%f568, %f567, 0f00000000;
	sub.f32 	%f569, %f564, %f567;
	mul.f32 	%f570, %f568, %f569;
	st.global.f32 	[%rd144+4], %f570;
	ld.global.f32 	%f571, [%rd143+8];
	mul.f32 	%f572, %f571, 0f00000000;
	sub.f32 	%f573, %f564, %f571;
	mul.f32 	%f574, %f572, %f573;
	st.global.f32 	[%rd144+8], %f574;
	ld.global.f32 	%f575, [%rd143+12];
	mul.f32 	%f576, %f575, 0f00000000;
	sub.f32 	%f577, %f564, %f575;
	mul.f32 	%f578, %f576, %f577;
	st.global.f32 	[%rd144+12], %f578;
	ld.global.f32 	%f579, [%rd143+16];
	mul.f32 	%f580, %f579, 0f00000000;
	sub.f32 	%f581, %f564, %f579;
	mul.f32 	%f582, %f580, %f581;
	st.global.f32 	[%rd144+16], %f582;
	ld.global.f32 	%f583, [%rd143+20];
	mul.f32 	%f584, %f583, 0f00000000;
	sub.f32 	%f585, %f564, %f583;
	mul.f32 	%f586, %f584, %f585;
	st.global.f32 	[%rd144+20], %f586;
	ld.global.f32 	%f587, [%rd143+24];
	mul.f32 	%f588, %f587, 0f00000000;
	sub.f32 	%f589, %f564, %f587;
	mul.f32 	%f590, %f588, %f589;
	st.global.f32 	[%rd144+24], %f590;
	ld.global.f32 	%f591, [%rd143+28];
	mul.f32 	%f592, %f591, 0f00000000;
	sub.f32 	%f593, %f564, %f591;
	mul.f32 	%f594, %f592, %f593;
	st.global.f32 	[%rd144+28], %f594;
	add.s32 	%r332, %r332, 8;
$L__BB1_86:
	setp.eq.s32 	%p51, %r118, 0;
	@%p51 bra 	$L__BB1_92;
	and.b32  	%r121, %r129, 3;
	setp.lt.u32 	%p52, %r118, 4;
	@%p52 bra 	$L__BB1_89;
	add.s32 	%r278, %r332, %r75;
	mul.wide.s32 	%rd145, %r278, 4;
	add.s64 	%rd146, %rd8, %rd145;
	ld.global.f32 	%f596, [%rd146];
	mul.f32 	%f597, %f596, 0f00000000;
	mov.f32 	%f598, 0f3F800000;
	sub.f32 	%f599, %f598, %f596;
	mul.f32 	%f600, %f597, %f599;
	add.s64 	%rd147, %rd7, %rd145;
	st.global.f32 	[%rd147], %f600;
	ld.global.f32 	%f601, [%rd146+4];
	mul.f32 	%f602, %f601, 0f00000000;
	sub.f32 	%f603, %f598, %f601;
	mul.f32 	%f604, %f602, %f603;
	st.global.f32 	[%rd147+4], %f604;
	ld.global.f32 	%f605, [%rd146+8];
	mul.f32 	%f606, %f605, 0f00000000;
	sub.f32 	%f607, %f598, %f605;
	mul.f32 	%f608, %f606, %f607;
	st.global.f32 	[%rd147+8], %f608;
	ld.global.f32 	%f609, [%rd146+12];
	mul.f32 	%f610, %f609, 0f00000000;
	sub.f32 	%f611, %f598, %f609;
	mul.f32 	%f612, %f610, %f611;
	st.global.f32 	[%rd147+12], %f612;
	add.s32 	%r332, %r332, 4;
$L__BB1_89:
	setp.eq.s32 	%p53, %r121, 0;
	@%p53 bra 	$L__BB1_92;
	mov.b32 	%r335, 0;
$L__BB1_91:
	.pragma "nounroll";
	add.s32 	%r280, %r332, %r75;
	mul.wide.s32 	%rd148, %r280, 4;
	add.s64 	%rd149, %rd8, %rd148;
	ld.global.f32 	%f615, [%rd149];
	mul.f32 	%f616, %f615, 0f00000000;
	mov.f32 	%f617, 0f3F800000;
	sub.f32 	%f618, %f617, %f615;
	mul.f32 	%f619, %f616, %f618;
	add.s64 	%rd150, %rd7, %rd148;
	st.global.f32 	[%rd150], %f619;
	add.s32 	%r332, %r332, 1;
	add.s32 	%r335, %r335, 1;
	setp.ne.s32 	%p54, %r335, %r121;
	@%p54 bra 	$L__BB1_91;
$L__BB1_92:
	st.shared.f32 	[%r73], %f695;
$L__BB1_93:
	ret;

}
	// .globl	_Z13adjustWeightsfPiPfS0_S0_S0_S0_iiiii
.visible .entry _Z13adjustWeightsfPiPfS0_S0_S0_S0_iiiii(
	.param .f32 _Z13adjustWeightsfPiPfS0_S0_S0_S0_iiiii_param_0,
	.param .u64 .ptr .align 1 _Z13adjustWeightsfPiPfS0_S0_S0_S0_iiiii_param_1,
	.param .u64 .ptr .align 1 _Z13adjustWeightsfPiPfS0_S0_S0_S0_iiiii_param_2,
	.param .u64 .ptr .align 1 _Z13adjustWeightsfPiPfS0_S0_S0_S0_iiiii_param_3,
	.param .u64 .ptr .align 1 _Z13adjustWeightsfPiPfS0_S0_S0_S0_iiiii_param_4,
	.param .u64 .ptr .align 1 _Z13adjustWeightsfPiPfS0_S0_S0_S0_iiiii_param_5,
	.param .u64 .ptr .align 1 _Z13adjustWeightsfPiPfS0_S0_S0_S0_iiiii_param_6,
	.param .u32 _Z13adjustWeightsfPiPfS0_S0_S0_S0_iiiii_param_7,
	.param .u32 _Z13adjustWeightsfPiPfS0_S0_S0_S0_iiiii_param_8,
	.param .u32 _Z13adjustWeightsfPiPfS0_S0_S0_S0_iiiii_param_9,
	.param .u32 _Z13adjustWeightsfPiPfS0_S0_S0_S0_iiiii_param_10,
	.param .u32 _Z13adjustWeightsfPiPfS0_S0_S0_S0_iiiii_param_11
)
{
	.local .align 8 .b8 	__local_depot2[8];
	.reg .b64 	%SP;
	.reg .b64 	%SPL;
	.reg .pred 	%p<37>;
	.reg .b32 	%r<180>;
	.reg .b32 	%f<377>;
	.reg .b64 	%rd<153>;
	.reg .b64 	%fd<16>;

	mov.u64 	%SPL, __local_depot2;
	cvta.local.u64 	%SP, %SPL;
	ld.param.f32 	%f1, [_Z13adjustWeightsfPiPfS0_S0_S0_S0_iiiii_param_0];
	ld.param.u64 	%rd16, [_Z13adjustWeightsfPiPfS0_S0_S0_S0_iiiii_param_1];
	ld.param.u64 	%rd17, [_Z13adjustWeightsfPiPfS0_S0_S0_S0_iiiii_param_2];
	ld.param.u64 	%rd18, [_Z13adjustWeightsfPiPfS0_S0_S0_S0_iiiii_param_3];
	ld.param.u64 	%rd19, [_Z13adjustWeightsfPiPfS0_S0_S0_S0_iiiii_param_4];
	ld.param.u64 	%rd20, [_Z13adjustWeightsfPiPfS0_S0_S0_S0_iiiii_param_5];
	ld.param.u64 	%rd21, [_Z13adjustWeightsfPiPfS0_S0_S0_S0_iiiii_param_6];
	ld.param.u32 	%r61, [_Z13adjustWeightsfPiPfS0_S0_S0_S0_iiiii_param_7];
	ld.param.u32 	%r62, [_Z13adjustWeightsfPiPfS0_S0_S0_S0_iiiii_param_8];
	ld.param.u32 	%r63, [_Z13adjustWeightsfPiPfS0_S0_S0_S0_iiiii_param_9];
	cvta.to.global.u64 	%rd1, %rd17;
	cvta.to.global.u64 	%rd2, %rd21;
	cvta.to.global.u64 	%rd3, %rd19;
	cvta.to.global.u64 	%rd4, %rd16;
	cvta.to.global.u64 	%rd5, %rd20;
	cvta.to.global.u64 	%rd6, %rd18;
	add.u64 	%rd7, %SPL, 0;
	mov.u32 	%r64, %ctaid.x;
	mov.u32 	%r65, %ntid.x;
	mov.u32 	%r66, %tid.x;
	mad.lo.s32 	%r67, %r64, %r65, %r66;
	mov.u32 	%r68, %ctaid.y;
	mov.u32 	%r69, %ntid.y;
	mov.u32 	%r70, %tid.y;
	mad.lo.s32 	%r71, %r68, %r69, %r70;
	mov.u32 	%r72, %nctaid.x;
	mad.lo.s32 	%r1, %r71, %r72, %r67;
	setp.lt.s32 	%p1, %r63, 1;
	@%p1 bra 	$L__BB2_27;
	and.b32  	%r2, %r63, 15;
	setp.lt.u32 	%p2, %r63, 16;
	mov.b32 	%r159, 0;
	@%p2 bra 	$L__BB2_4;
	and.b32  	%r159, %r63, 2147483632;
	mov.b32 	%r169, 0;
	mul.wide.s32 	%rd27, %r62, 4;
$L__BB2_3:
	.pragma "nounroll";
	mul.lo.s32 	%r75, %r169, %r62;
	mul.wide.s32 	%rd23, %r75, 4;
	add.s64 	%rd24, %rd3, %rd23;
	ld.global.f32 	%f2, [%rd24];
	mul.wide.u32 	%rd25, %r169, 4;
	add.s64 	%rd26, %rd2, %rd25;
	ld.global.f32 	%f3, [%rd26];
	mul.f32 	%f4, %f1, %f3;
	sub.f32 	%f5, %f2, %f4;
	st.global.f32 	[%rd24], %f5;
	add.s64 	%rd28, %rd24, %rd27;
	ld.global.f32 	%f6, [%rd28];
	ld.global.f32 	%f7, [%rd26+4];
	mul.f32 	%f8, %f1, %f7;
	sub.f32 	%f9, %f6, %f8;
	st.global.f32 	[%rd28], %f9;
	add.s64 	%rd29, %rd28, %rd27;
	ld.global.f32 	%f10, [%rd29];
	ld.global.f32 	%f11, [%rd26+8];
	mul.f32 	%f12, %f1, %f11;
	sub.f32 	%f13, %f10, %f12;
	st.global.f32 	[%rd29], %f13;
	add.s64 	%rd30, %rd29, %rd27;
	ld.global.f32 	%f14, [%rd30];
	ld.global.f32 	%f15, [%rd26+12];
	mul.f32 	%f16, %f1, %f15;
	sub.f32 	%f17, %f14, %f16;
	st.global.f32 	[%rd30], %f17;
	add.s64 	%rd31, %rd30, %rd27;
	ld.global.f32 	%f18, [%rd31];
	ld.global.f32 	%f19, [%rd26+16];
	mul.f32 	%f20, %f1, %f19;
	sub.f32 	%f21, %f18, %f20;
	st.global.f32 	[%rd31], %f21;
	add.s64 	%rd32, %rd31, %rd27;
	ld.global.f32 	%f22, [%rd32];
	ld.global.f32 	%f23, [%rd26+20];
	mul.f32 	%f24, %f1, %f23;
	sub.f32 	%f25, %f22, %f24;
	st.global.f32 	[%rd32], %f25;
	add.s64 	%rd33, %rd32, %rd27;
	ld.global.f32 	%f26, [%rd33];
	ld.global.f32 	%f27, [%rd26+24];
	mul.f32 	%f28, %f1, %f27;
	sub.f32 	%f29, %f26, %f28;
	st.global.f32 	[%rd33], %f29;
	add.s64 	%rd34, %rd33, %rd27;
	ld.global.f32 	%f30, [%rd34];
	ld.global.f32 	%f31, [%rd26+28];
	mul.f32 	%f32, %f1, %f31;
	sub.f32 	%f33, %f30, %f32;
	st.global.f32 	[%rd34], %f33;
	add.s64 	%rd35, %rd34, %rd27;
	ld.global.f32 	%f34, [%rd35];
	ld.global.f32 	%f35, [%rd26+32];
	mul.f32 	%f36, %f1, %f35;
	sub.f32 	%f37, %f34, %f36;
	st.global.f32 	[%rd35], %f37;
	add.s64 	%rd36, %rd35, %rd27;
	ld.global.f32 	%f38, [%rd36];
	ld.global.f32 	%f39, [%rd26+36];
	mul.f32 	%f40, %f1, %f39;
	sub.f32 	%f41, %f38, %f40;
	st.global.f32 	[%rd36], %f41;
	add.s64 	%rd37, %rd36, %rd27;
	ld.global.f32 	%f42, [%rd37];
	ld.global.f32 	%f43, [%rd26+40];
	mul.f32 	%f44, %f1, %f43;
	sub.f32 	%f45, %f42, %f44;
	st.global.f32 	[%rd37], %f45;
	add.s64 	%rd38, %rd37, %rd27;
	ld.global.f32 	%f46, [%rd38];
	ld.global.f32 	%f47, [%rd26+44];
	mul.f32 	%f48, %f1, %f47;
	sub.f32 	%f49, %f46, %f48;
	st.global.f32 	[%rd38], %f49;
	add.s64 	%rd39, %rd38, %rd27;
	ld.global.f32 	%f50, [%rd39];
	ld.global.f32 	%f51, [%rd26+48];
	mul.f32 	%f52, %f1, %f51;
	sub.f32 	%f53, %f50, %f52;
	st.global.f32 	[%rd39], %f53;
	add.s64 	%rd40, %rd39, %rd27;
	ld.global.f32 	%f54, [%rd40];
	ld.global.f32 	%f55, [%rd26+52];
	mul.f32 	%f56, %f1, %f55;
	sub.f32 	%f57, %f54, %f56;
	st.global.f32 	[%rd40], %f57;
	add.s64 	%rd41, %rd40, %rd27;
	ld.global.f32 	%f58, [%rd41];
	ld.global.f32 	%f59, [%rd26+56];
	mul.f32 	%f60, %f1, %f59;
	sub.f32 	%f61, %f58, %f60;
	st.global.f32 	[%rd41], %f61;
	add.s64 	%rd42, %rd41, %rd27;
	ld.global.f32 	%f62, [%rd42];
	ld.global.f32 	%f63, [%rd26+60];
	mul.f32 	%f64, %f1, %f63;
	sub.f32 	%f65, %f62, %f64;
	st.global.f32 	[%rd42], %f65;
	add.s32 	%r169, %r169, 16;
	setp.eq.s32 	%p3, %r169, %r159;
	@%p3 bra 	$L__BB2_4;
	bra.uni 	$L__BB2_3;
$L__BB2_4:
	setp.eq.s32 	%p4, %r2, 0;
	@%p4 bra 	$L__BB2_13;
	and.b32  	%r5, %r63, 7;
	setp.lt.u32 	%p5, %r2, 8;
	@%p5 bra 	$L__BB2_7;
	mul.lo.s32 	%r76, %r159, %r62;
	mul.wide.s32 	%rd43, %r76, 4;
	add.s64 	%rd44, %rd3, %rd43;
	ld.global.f32 	%f66, [%rd44];
	mul.wide.u32 	%rd45, %r159, 4;
	add.s64 	%rd46, %rd2, %rd45;
	ld.global.f32 	%f67, [%rd46];
	mul.f32 	%f68, %f1, %f67;
	sub.f32 	%f69, %f66, %f68;
	st.global.f32 	[%rd44], %f69;
	mul.wide.s32 	%rd47, %r62, 4;
	add.s64 	%rd48, %rd44, %rd47;
	ld.global.f32 	%f70, [%rd48];
	ld.global.f32 	%f71, [%rd46+4];
	mul.f32 	%f72, %f1, %f71;
	sub.f32 	%f73, %f70, %f72;
	st.global.f32 	[%rd48], %f73;
	add.s64 	%rd49, %rd48, %rd47;
	ld.global.f32 	%f74, [%rd49];
	ld.global.f32 	%f75, [%rd46+8];
	mul.f32 	%f76, %f1, %f75;
	sub.f32 	%f77, %f74, %f76;
	st.global.f32 	[%rd49], %f77;
	add.s64 	%rd50, %rd49, %rd47;
	ld.global.f32 	%f78, [%rd50];
	ld.global.f32 	%f79, [%rd46+12];
	mul.f32 	%f80, %f1, %f79;
	sub.f32 	%f81, %f78, %f80;
	st.global.f32 	[%rd50], %f81;
	add.s64 	%rd51, %rd50, %rd47;
	ld.global.f32 	%f82, [%rd51];
	ld.global.f32 	%f83, [%rd46+16];
	mul.f32 	%f84, %f1, %f83;
	sub.f32 	%f85, %f82, %f84;
	st.global.f32 	[%rd51], %f85;
	add.s64 	%rd52, %rd51, %rd47;
	ld.global.f32 	%f86, [%rd52];
	ld.global.f32 	%f87, [%rd46+20];
	mul.f32 	%f88, %f1, %f87;
	sub.f32 	%f89, %f86, %f88;
	st.global.f32 	[%rd52], %f89;
	add.s64 	%rd53, %rd52, %rd47;
	ld.global.f32 	%f90, [%rd53];
	ld.global.f32 	%f91, [%rd46+24];
	mul.f32 	%f92, %f1, %f91;
	sub.f32 	%f93, %f90, %f92;
	st.global.f32 	[%rd53], %f93;
	add.s64 	%rd54, %rd53, %rd47;
	ld.global.f32 	%f94, [%rd54];
	ld.global.f32 	%f95, [%rd46+28];
	mul.f32 	%f96, %f1, %f95;
	sub.f32 	%f97, %f94, %f96;
	st.global.f32 	[%rd54], %f97;
	add.s32 	%r159, %r159, 8;
$L__BB2_7:
	setp.eq.s32 	%p6, %r5, 0;
	@%p6 bra 	$L__BB2_13;
	and.b32  	%r8, %r63, 3;
	setp.lt.u32 	%p7, %r5, 4;
	@%p7 bra 	$L__BB2_10;
	mul.lo.s32 	%r77, %r159, %r62;
	mul.wide.s32 	%rd55, %r77, 4;
	add.s64 	%rd56, %rd3, %rd55;
	ld.global.f32 	%f98, [%rd56];
	mul.wide.u32 	%rd57, %r159, 4;
	add.s64 	%rd58, %rd2, %rd57;
	ld.global.f32 	%f99, [%rd58];
	mul.f32 	%f100, %f1, %f99;
	sub.f32 	%f101, %f98, %f100;
	st.global.f32 	[%rd56], %f101;
	mul.wide.s32 	%rd59, %r62, 4;
	add.s64 	%rd60, %rd56, %rd59;
	ld.global.f32 	%f102, [%rd60];
	ld.global.f32 	%f103, [%rd58+4];
	mul.f32 	%f104, %f1, %f103;
	sub.f32 	%f105, %f102, %f104;
	st.global.f32 	[%rd60], %f105;
	add.s64 	%rd61, %rd60, %rd59;
	ld.global.f32 	%f106, [%rd61];
	ld.global.f32 	%f107, [%rd58+8];
	mul.f32 	%f108, %f1, %f107;
	sub.f32 	%f109, %f106, %f108;
	st.global.f32 	[%rd61], %f109;
	add.s64 	%rd62, %rd61, %rd59;
	ld.global.f32 	%f110, [%rd62];
	ld.global.f32 	%f111, [%rd58+12];
	mul.f32 	%f112, %f1, %f111;
	sub.f32 	%f113, %f110, %f112;
	st.global.f32 	[%rd62], %f113;
	add.s32 	%r159, %r159, 4;
$L__BB2_10:
	setp.eq.s32 	%p8, %r8, 0;
	@%p8 bra 	$L__BB2_13;
	mov.b32 	%r163, 0;
$L__BB2_12:
	.pragma "nounroll";
	mul.lo.s32 	%r79, %r159, %r62;
	mul.wide.s32 	%rd63, %r79, 4;
	add.s64 	%rd64, %rd3, %rd63;
	ld.global.f32 	%f114, [%rd64];
	mul.wide.u32 	%rd65, %r159, 4;
	add.s64 	%rd66, %rd2, %rd65;
	ld.global.f32 	%f115, [%rd66];
	mul.f32 	%f116, %f1, %f115;
	sub.f32 	%f117, %f114, %f116;
	st.global.f32 	[%rd64], %f117;
	add.s32 	%r159, %r159, 1;
	add.s32 	%r163, %r163, 1;
	setp.ne.s32 	%p9, %r163, %r8;
	@%p9 bra 	$L__BB2_12;
$L__BB2_13:
	setp.lt.s32 	%p10, %r62, 1;
	mul.lo.s32 	%r15, %r62, %r1;
	@%p10 bra 	$L__BB2_27;
	add.s32 	%r16, %r62, -1;
	and.b32  	%r17, %r62, 7;
	add.s32 	%r18, %r17, -1;
	and.b32  	%r19, %r62, 3;
	and.b32  	%r20, %r62, 2147483640;
	and.b32  	%r21, %r62, 1;
	mov.b32 	%r164, 0;
$L__BB2_15:
	setp.lt.u32 	%p11, %r16, 7;
	mad.lo.s32 	%r23, %r164, %r62, 1;
	mul.wide.u32 	%rd67, %r164, 4;
	add.s64 	%rd8, %rd2, %rd67;
	mov.b32 	%r167, 0;
	@%p11 bra 	$L__BB2_18;
	mov.b32 	%r165, 0;
$L__BB2_17:
	.pragma "nounroll";
	add.s32 	%r83, %r23, %r165;
	mul.wide.s32 	%rd68, %r83, 4;
	add.s64 	%rd69, %rd3, %rd68;
	ld.global.f32 	%f118, [%rd69];
	ld.global.f32 	%f119, [%rd8];
	mul.f32 	%f120, %f1, %f119;
	add.s32 	%r84, %r165, %r15;
	mul.wide.s32 	%rd70, %r84, 4;
	add.s64 	%rd71, %rd1, %rd70;
	ld.global.f32 	%f121, [%rd71];
	mul.f32 	%f122, %f120, %f121;
	sub.f32 	%f123, %f118, %f122;
	st.global.f32 	[%rd69], %f123;
	ld.global.f32 	%f124, [%rd69+4];
	ld.global.f32 	%f125, [%rd8];
	mul.f32 	%f126, %f1, %f125;
	ld.global.f32 	%f127, [%rd71+4];
	mul.f32 	%f128, %f126, %f127;
	sub.f32 	%f129, %f124, %f128;
	st.global.f32 	[%rd69+4], %f129;
	ld.global.f32 	%f130, [%rd69+8];
	ld.global.f32 	%f131, [%rd8];
	mul.f32 	%f132, %f1, %f131;
	ld.global.f32 	%f133, [%rd71+8];
	mul.f32 	%f134, %f132, %f133;
	sub.f32 	%f135, %f130, %f134;
	st.global.f32 	[%rd69+8], %f135;
	ld.global.f32 	%f136, [%rd69+12];
	ld.global.f32 	%f137, [%rd8];
	mul.f32 	%f138, %f1, %f137;
	ld.global.f32 	%f139, [%rd71+12];
	mul.f32 	%f140, %f138, %f139;
	sub.f32 	%f141, %f136, %f140;
	st.global.f32 	[%rd69+12], %f141;
	ld.global.f32 	%f142, [%rd69+16];
	ld.global.f32 	%f143, [%rd8];
	mul.f32 	%f144, %f1, %f143;
	ld.global.f32 	%f145, [%rd71+16];
	mul.f32 	%f146, %f144, %f145;
	sub.f32 	%f147, %f142, %f146;
	st.global.f32 	[%rd69+16], %f147;
	ld.global.f32 	%f148, [%rd69+20];
	ld.global.f32 	%f149, [%rd8];
	mul.f32 	%f150, %f1, %f149;
	ld.global.f32 	%f151, [%rd71+20];
	mul.f32 	%f152, %f150, %f151;
	sub.f32 	%f153, %f148, %f152;
	st.global.f32 	[%rd69+20], %f153;
	ld.global.f32 	%f154, [%rd69+24];
	ld.global.f32 	%f155, [%rd8];
	mul.f32 	%f156, %f1, %f155;
	ld.global.f32 	%f157, [%rd71+24];
	mul.f32 	%f158, %f156, %f157;
	sub.f32 	%f159, %f154, %f158;
	st.global.f32 	[%rd69+24], %f159;
	ld.global.f32 	%f160, [%rd69+28];
	ld.global.f32 	%f161, [%rd8];
	mul.f32 	%f162, %f1, %f161;
	ld.global.f32 	%f163, [%rd71+28];
	mul.f32 	%f164, %f162, %f163;
	sub.f32 	%f165, %f160, %f164;
	st.global.f32 	[%rd69+28], %f165;
	add.s32 	%r165, %r165, 8;
	setp.ne.s32 	%p12, %r165, %r20;
	mov.u32 	%r167, %r20;
	@%p12 bra 	$L__BB2_17;
$L__BB2_18:
	setp.eq.s32 	%p13, %r17, 0;
	@%p13 bra 	$L__BB2_26;
	setp.lt.u32 	%p14, %r18, 3;
	@%p14 bra 	$L__BB2_21;
	add.s32 	%r85, %r23, %r167;
	mul.wide.s32 	%rd72, %r85, 4;
	add.s64 	%rd73, %rd3, %rd72;
	ld.global.f32 	%f166, [%rd73];
	ld.global.f32 	%f167, [%rd8];
	mul.f32 	%f168, %f1, %f167;
	add.s32 	%r86, %r167, %r15;
	mul.wide.s32 	%rd74, %r86, 4;
	add.s64 	%rd75, %rd1, %rd74;
	ld.global.f32 	%f169, [%rd75];
	mul.f32 	%f170, %f168, %f169;
	sub.f32 	%f171, %f166, %f170;
	st.global.f32 	[%rd73], %f171;
	ld.global.f32 	%f172, [%rd73+4];
	ld.global.f32 	%f173, [%rd8];
	mul.f32 	%f174, %f1, %f173;
	ld.global.f32 	%f175, [%rd75+4];
	mul.f32 	%f176, %f174, %f175;
	sub.f32 	%f177, %f172, %f176;
	st.global.f32 	[%rd73+4], %f177;
	ld.global.f32 	%f178, [%rd73+8];
	ld.global.f32 	%f179, [%rd8];
	mul.f32 	%f180, %f1, %f179;
	ld.global.f32 	%f181, [%rd75+8];
	mul.f32 	%f182, %f180, %f181;
	sub.f32 	%f183, %f178, %f182;
	st.global.f32 	[%rd73+8], %f183;
	ld.global.f32 	%f184, [%rd73+12];
	ld.global.f32 	%f185, [%rd8];
	mul.f32 	%f186, %f1, %f185;
	ld.global.f32 	%f187, [%rd75+12];
	mul.f32 	%f188, %f186, %f187;
	sub.f32 	%f189, %f184, %f188;
	st.global.f32 	[%rd73+12], %f189;
	add.s32 	%r167, %r167, 4;
$L__BB2_21:
	setp.eq.s32 	%p15, %r19, 0;
	@%p15 bra 	$L__BB2_26;
	setp.eq.s32 	%p16, %r19, 1;
	@%p16 bra 	$L__BB2_24;
	add.s32 	%r87, %r23, %r167;
	mul.wide.s32 	%rd76, %r87, 4;
	add.s64 	%rd77, %rd3, %rd76;
	ld.global.f32 	%f190, [%rd77];
	ld.global.f32 	%f191, [%rd8];
	mul.f32 	%f192, %f1, %f191;
	add.s32 	%r88, %r167, %r15;
	mul.wide.s32 	%rd78, %r88, 4;
	add.s64 	%rd79, %rd1, %rd78;
	ld.global.f32 	%f193, [%rd79];
	mul.f32 	%f194, %f192, %f193;
	sub.f32 	%f195, %f190, %f194;
	st.global.f32 	[%rd77], %f195;
	ld.global.f32 	%f196, [%rd77+4];
	ld.global.f32 	%f197, [%rd8];
	mul.f32 	%f198, %f1, %f197;
	ld.global.f32 	%f199, [%rd79+4];
	mul.f32 	%f200, %f198, %f199;
	sub.f32 	%f201, %f196, %f200;
	st.global.f32 	[%rd77+4], %f201;
	add.s32 	%r167, %r167, 2;
$L__BB2_24:
	setp.eq.s32 	%p17, %r21, 0;
	@%p17 bra 	$L__BB2_26;
	add.s32 	%r89, %r23, %r167;
	mul.wide.s32 	%rd80, %r89, 4;
	add.s64 	%rd81, %rd3, %rd80;
	ld.global.f32 	%f202, [%rd81];
	ld.global.f32 	%f203, [%rd8];
	mul.f32 	%f204, %f1, %f203;
	add.s32 	%r90, %r167, %r15;
	mul.wide.s32 	%rd82, %r90, 4;
	add.s64 	%rd83, %rd1, %rd82;
	ld.global.f32 	%f205, [%rd83];
	mul.f32 	%f206, %f204, %f205;
	sub.f32 	%f207, %f202, %f206;
	st.global.f32 	[%rd81], %f207;
$L__BB2_26:
	add.s32 	%r164, %r164, 1;
	setp.eq.s32 	%p18, %r164, %r63;
	@%p18 bra 	$L__BB2_27;
	bra.uni 	$L__BB2_15;
$L__BB2_27:
	setp.lt.s32 	%p19, %r62, 1;
	@%p19 bra 	$L__BB2_53;
	setp.lt.s32 	%p20, %r61, 1;
	mul.lo.s32 	%r34, %r61, %r1;
	@%p20 bra 	$L__BB2_42;
	add.s32 	%r35, %r61, -1;
	and.b32  	%r36, %r61, 7;
	and.b32  	%r37, %r61, 2147483640;
	and.b32  	%r38, %r61, 1;
	neg.s32 	%r39, %r37;
	mul.wide.u32 	%rd9, %r61, 4;
	mov.b32 	%r170, 0;
	mov.u64 	%rd149, $str$2;
$L__BB2_30:
	setp.lt.u32 	%p29, %r35, 7;
	mul.lo.s32 	%r101, %r170, %r61;
	cvt.u64.u32 	%rd10, %r101;
	mul.wide.u32 	%rd114, %r101, 4;
	add.s64 	%rd115, %rd6, %rd114;
	ld.global.f32 	%f268, [%rd115];
	cvt.u64.u32 	%rd11, %r170;
	mul.wide.u32 	%rd116, %r170, 4;
	add.s64 	%rd12, %rd5, %rd116;
	ld.global.f32 	%f269, [%rd12];
	mul.f32 	%f270, %f1, %f269;
	sub.f32 	%f271, %f268, %f270;
	st.global.f32 	[%rd115], %f271;
	mov.b32 	%r174, 0;
	@%p29 bra 	$L__BB2_33;
	mad.lo.s64 	%rd117, %rd9, %rd11, %rd6;
	add.s64 	%rd152, %rd117, 16;
	mov.u32 	%r171, %r34;
	mov.u32 	%r172, %r39;
$L__BB2_32:
	.pragma "nounroll";
	mul.wide.s32 	%rd118, %r171, 4;
	add.s64 	%rd119, %rd4, %rd118;
	ld.global.f32 	%f272, [%rd152+-12];
	ld.global.f32 	%f273, [%rd12];
	mul.f32 	%f274, %f1, %f273;
	ld.global.u32 	%r102, [%rd119];
	cvt.rn.f32.s32 	%f275, %r102;
	mul.f32 	%f276, %f274, %f275;
	sub.f32 	%f277, %f272, %f276;
	st.global.f32 	[%rd152+-12], %f277;
	ld.global.f32 	%f278, [%rd152+-16];
	cvt.f64.f32 	%fd1, %f278;
	st.local.f64 	[%rd7], %fd1;
	mov.u64 	%rd120, $str$2;
	cvta.global.u64 	%rd121, %rd120;
	add.u64 	%rd122, %SP, 0;
	{ // callseq 9, 0
	.param .b64 param0;
	st.param.b64 	[param0], %rd121;
	.param .b64 param1;
	st.param.b64 	[param1], %rd122;
	.param .b32 retval0;
	call.uni (retval0), 
	vprintf, 
	(
	param0, 
	param1
	);
	ld.param.b32 	%r103, [retval0];
	} // callseq 9
	ld.global.f32 	%f279, [%rd152+-8];
	ld.global.f32 	%f280, [%rd12];
	mul.f32 	%f281, %f1, %f280;
	ld.global.u32 	%r105, [%rd119+4];
	cvt.rn.f32.s32 	%f282, %r105;
	mul.f32 	%f283, %f281, %f282;
	sub.f32 	%f284, %f279, %f283;
	st.global.f32 	[%rd152+-8], %f284;
	ld.global.f32 	%f285, [%rd152+-12];
	cvt.f64.f32 	%fd2, %f285;
	st.local.f64 	[%rd7], %fd2;
	{ // callseq 10, 0
	.param .b64 param0;
	st.param.b64 	[param0], %rd121;
	.param .b64 param1;
	st.param.b64 	[param1], %rd122;
	.param .b32 retval0;
	call.uni (retval0), 
	vprintf, 
	(
	param0, 
	param1
	);
	ld.param.b32 	%r106, [retval0];
	} // callseq 10
	ld.global.f32 	%f286, [%rd152+-4];
	ld.global.f32 	%f287, [%rd12];
	mul.f32 	%f288, %f1, %f287;
	ld.global.u32 	%r108, [%rd119+8];
	cvt.rn.f32.s32 	%f289, %r108;
	mul.f32 	%f290, %f288, %f289;
	sub.f32 	%f291, %f286, %f290;
	st.global.f32 	[%rd152+-4], %f291;
	ld.global.f32 	%f292, [%rd152+-8];
	cvt.f64.f32 	%fd3, %f292;
	st.local.f64 	[%rd7], %fd3;
	{ // callseq 11, 0
	.param .b64 param0;
	st.param.b64 	[param0], %rd121;
	.param .b64 param1;
	st.param.b64 	[param1], %rd122;
	.param .b32 retval0;
	call.uni (retval0), 
	vprintf, 
	(
	param0, 
	param1
	);
	ld.param.b32 	%r109, [retval0];
	} // callseq 11
	ld.global.f32 	%f293, [%rd152];
	ld.global.f32 	%f294, [%rd12];
	mul.f32 	%f295, %f1, %f294;
	ld.global.u32 	%r111, [%rd119+12];
	cvt.rn.f32.s32 	%f296, %r111;
	mul.f32 	%f297, %f295, %f296;
	sub.f32 	%f298, %f293, %f297;
	st.global.f32 	[%rd152], %f298;
	ld.global.f32 	%f299, [%rd152+-4];
	cvt.f64.f32 	%fd4, %f299;
	st.local.f64 	[%rd7], %fd4;
	{ // callseq 12, 0
	.param .b64 param0;
	st.param.b64 	[param0], %rd121;
	.param .b64 param1;
	st.param.b64 	[param1], %rd122;
	.param .b32 retval0;
	call.uni (retval0), 
	vprintf, 
	(
	param0, 
	param1
	);
	ld.param.b32 	%r112, [retval0];
	} // callseq 12
	ld.global.f32 	%f300, [%rd152+4];
	ld.global.f32 	%f301, [%rd12];
	mul.f32 	%f302, %f1, %f301;
	ld.global.u32 	%r114, [%rd119+16];
	cvt.rn.f32.s32 	%f303, %r114;
	mul.f32 	%f304, %f302, %f303;
	sub.f32 	%f305, %f300, %f304;
	st.global.f32 	[%rd152+4], %f305;
	ld.global.f32 	%f306, [%rd152];
	cvt.f64.f32 	%fd5, %f306;
	st.local.f64 	[%rd7], %fd5;
	{ // callseq 13, 0
	.param .b64 param0;
	st.param.b64 	[param0], %rd121;
	.param .b64 param1;
	st.param.b64 	[param1], %rd122;
	.param .b32 retval0;
	call.uni (retval0), 
	vprintf, 
	(
	param0, 
	param1
	);
	ld.param.b32 	%r115, [retval0];
	} // callseq 13
	ld.global.f32 	%f307, [%rd152+8];
	ld.global.f32 	%f308, [%rd12];
	mul.f32 	%f309, %f1, %f308;
	ld.global.u32 	%r117, [%rd119+20];
	cvt.rn.f32.s32 	%f310, %r117;
	mul.f32 	%f311, %f309, %f310;
	sub.f32 	%f312, %f307, %f311;
	st.global.f32 	[%rd152+8], %f312;
	ld.global.f32 	%f313, [%rd152+4];
	cvt.f64.f32 	%fd6, %f313;
	st.local.f64 	[%rd7], %fd6;
	{ // callseq 14, 0
	.param .b64 param0;
	st.param.b64 	[param0], %rd121;
	.param .b64 param1;
	st.param.b64 	[param1], %rd122;
	.param .b32 retval0;
	call.uni (retval0), 
	vprintf, 
	(
	param0, 
	param1
	);
	ld.param.b32 	%r118, [retval0];
	} // callseq 14
	ld.global.f32 	%f314, [%rd152+12];
	ld.global.f32 	%f315, [%rd12];
	mul.f32 	%f316, %f1, %f315;
	ld.global.u32 	%r120, [%rd119+24];
	cvt.rn.f32.s32 	%f317, %r120;
	mul.f32 	%f318, %f316, %f317;
	sub.f32 	%f319, %f314, %f318;
	st.global.f32 	[%rd152+12], %f319;
	ld.global.f32 	%f320, [%rd152+8];
	cvt.f64.f32 	%fd7, %f320;
	st.local.f64 	[%rd7], %fd7;
	{ // callseq 15, 0
	.param .b64 param0;
	st.param.b64 	[param0], %rd121;
	.param .b64 param1;
	st.param.b64 	[param1], %rd122;
	.param .b32 retval0;
	call.uni (retval0), 
	vprintf, 
	(
	param0, 
	param1
	);
	ld.param.b32 	%r121, [retval0];
	} // callseq 15
	ld.global.f32 	%f321, [%rd152+16];
	ld.global.f32 	%f322, [%rd12];
	mul.f32 	%f323, %f1, %f322;
	ld.global.u32 	%r123, [%rd119+28];
	cvt.rn.f32.s32 	%f324, %r123;
	mul.f32 	%f325, %f323, %f324;
	sub.f32 	%f326, %f321, %f325;
	st.global.f32 	[%rd152+16], %f326;
	ld.global.f32 	%f327, [%rd152+12];
	cvt.f64.f32 	%fd8, %f327;
	st.local.f64 	[%rd7], %fd8;
	{ // callseq 16, 0
	.param .b64 param0;
	st.param.b64 	[param0], %rd121;
	.param .b64 param1;
	st.param.b64 	[param1], %rd122;
	.param .b32 retval0;
	call.uni (retval0), 
	vprintf, 
	(
	param0, 
	param1
	);
	ld.param.b32 	%r124, [retval0];
	} // callseq 16
	add.s32 	%r172, %r172, 8;
	add.s64 	%rd152, %rd152, 32;
	add.s32 	%r171, %r171, 8;
	setp.ne.s32 	%p30, %r172, 0;
	mov.u32 	%r174, %r37;
	@%p30 bra 	$L__BB2_32;
$L__BB2_33:
	setp.eq.s32 	%p31, %r36, 0;
	@%p31 bra 	$L__BB2_41;
	add.s32 	%r126, %r36, -1;
	setp.lt.u32 	%p32, %r126, 3;
	@%p32 bra 	$L__BB2_36;
	cvt.u32.u64 	%r127, %rd10;
	add.s32 	%r128, %r174, %r127;
	mul.wide.u32 	%rd123, %r128, 4;
	add.s64 	%rd124, %rd6, %rd123;
	ld.global.f32 	%f328, [%rd124+4];
	ld.global.f32 	%f329, [%rd12];
	mul.f32 	%f330, %f1, %f329;
	add.s32 	%r129, %r174, %r34;
	mul.wide.s32 	%rd125, %r129, 4;
	add.s64 	%rd126, %rd4, %rd125;
	ld.global.u32 	%r130, [%rd126];
	cvt.rn.f32.s32 	%f331, %r130;
	mul.f32 	%f332, %f330, %f331;
	sub.f32 	%f333, %f328, %f332;
	st.global.f32 	[%rd124+4], %f333;
	ld.global.f32 	%f334, [%rd124];
	cvt.f64.f32 	%fd9, %f334;
	st.local.f64 	[%rd7], %fd9;
	mov.u64 	%rd127, $str$2;
	cvta.global.u64 	%rd128, %rd127;
	add.u64 	%rd129, %SP, 0;
	{ // callseq 17, 0
	.param .b64 param0;
	st.param.b64 	[param0], %rd128;
	.param .b64 param1;
	st.param.b64 	[param1], %rd129;
	.param .b32 retval0;
	call.uni (retval0), 
	vprintf, 
	(
	param0, 
	param1
	);
	ld.param.b32 	%r131, [retval0];
	} // callseq 17
	cvt.u64.u32 	%rd130, %r174;
	add.s64 	%rd131, %rd130, %rd10;
	shl.b64 	%rd132, %rd131, 2;
	add.s64 	%rd133, %rd132, %rd6;
	ld.global.f32 	%f335, [%rd133+8];
	ld.global.f32 	%f336, [%rd12];
	mul.f32 	%f337, %f1, %f336;
	ld.global.u32 	%r133, [%rd126+4];
	cvt.rn.f32.s32 	%f338, %r133;
	mul.f32 	%f339, %f337, %f338;
	sub.f32 	%f340, %f335, %f339;
	st.global.f32 	[%rd133+8], %f340;
	ld.global.f32 	%f341, [%rd133+4];
	cvt.f64.f32 	%fd10, %f341;
	st.local.f64 	[%rd7], %fd10;
	{ // callseq 18, 0
	.param .b64 param0;
	st.param.b64 	[param0], %rd128;
	.param .b64 param1;
	st.param.b64 	[param1], %rd129;
	.param .b32 retval0;
	call.uni (retval0), 
	vprintf, 
	(
	param0, 
	param1
	);
	ld.param.b32 	%r134, [retval0];
	} // callseq 18
	ld.global.f32 	%f342, [%rd133+12];
	ld.global.f32 	%f343, [%rd12];
	mul.f32 	%f344, %f1, %f343;
	ld.global.u32 	%r136, [%rd126+8];
	cvt.rn.f32.s32 	%f345, %r136;
	mul.f32 	%f346, %f344, %f345;
	sub.f32 	%f347, %f342, %f346;
	st.global.f32 	[%rd133+12], %f347;
	ld.global.f32 	%f348, [%rd133+8];
	cvt.f64.f32 	%fd11, %f348;
	st.local.f64 	[%rd7], %fd11;
	{ // callseq 19, 0
	.param .b64 param0;
	st.param.b64 	[param0], %rd128;
	.param .b64 param1;
	st.param.b64 	[param1], %rd129;
	.param .b32 retval0;
	call.uni (retval0), 
	vprintf, 
	(
	param0, 
	param1
	);
	ld.param.b32 	%r137, [retval0];
	} // callseq 19
	ld.global.f32 	%f349, [%rd133+16];
	ld.global.f32 	%f350, [%rd12];
	mul.f32 	%f351, %f1, %f350;
	ld.global.u32 	%r139, [%rd126+12];
	cvt.rn.f32.s32 	%f352, %r139;
	mul.f32 	%f353, %f351, %f352;
	sub.f32 	%f354, %f349, %f353;
	st.global.f32 	[%rd133+16], %f354;
	ld.global.f32 	%f355, [%rd133+12];
	cvt.f64.f32 	%fd12, %f355;
	st.local.f64 	[%rd7], %fd12;
	{ // callseq 20, 0
	.param .b64 param0;
	st.param.b64 	[param0], %rd128;
	.param .b64 param1;
	st.param.b64 	[param1], %rd129;
	.param .b32 retval0;
	call.uni (retval0), 
	vprintf, 
	(
	param0, 
	param1
	);
	ld.param.b32 	%r140, [retval0];
	} // callseq 20
	add.s32 	%r174, %r174, 4;
$L__BB2_36:
	and.b32  	%r142, %r61, 3;
	setp.eq.s32 	%p33, %r142, 0;
	@%p33 bra 	$L__BB2_41;
	setp.eq.s32 	%p34, %r142, 1;
	@%p34 bra 	$L__BB2_39;
	cvt.u32.u64 	%r143, %rd10;
	add.s32 	%r144, %r174, %r143;
	mul.wide.u32 	%rd134, %r144, 4;
	add.s64 	%rd135, %rd6, %rd134;
	ld.global.f32 	%f356, [%rd135+4];
	ld.global.f32 	%f357, [%rd12];
	mul.f32 	%f358, %f1, %f357;
	add.s32 	%r145, %r174, %r34;
	mul.wide.s32 	%rd136, %r145, 4;
	add.s64 	%rd137, %rd4, %rd136;
	ld.global.u32 	%r146, [%rd137];
	cvt.rn.f32.s32 	%f359, %r146;
	mul.f32 	%f360, %f358, %f359;
	sub.f32 	%f361, %f356, %f360;
	st.global.f32 	[%rd135+4], %f361;
	ld.global.f32 	%f362, [%rd135];
	cvt.f64.f32 	%fd13, %f362;
	st.local.f64 	[%rd7], %fd13;
	mov.u64 	%rd138, $str$2;
	cvta.global.u64 	%rd139, %rd138;
	add.u64 	%rd140, %SP, 0;
	{ // callseq 21, 0
	.param .b64 param0;
	st.param.b64 	[param0], %rd139;
	.param .b64 param1;
	st.param.b64 	[param1], %rd140;
	.param .b32 retval0;
	call.uni (retval0), 
	vprintf, 
	(
	param0, 
	param1
	);
	ld.param.b32 	%r147, [retval0];
	} // callseq 21
	cvt.u64.u32 	%rd141, %r174;
	add.s64 	%rd142, %rd141, %rd10;
	shl.b64 	%rd143, %rd142, 2;
	add.s64 	%rd144, %rd143, %rd6;
	ld.global.f32 	%f363, [%rd144+8];
	ld.global.f32 	%f364, [%rd12];
	mul.f32 	%f365, %f1, %f364;
	ld.global.u32 	%r149, [%rd137+4];
	cvt.rn.f32.s32 	%f366, %r149;
	mul.f32 	%f367, %f365, %f366;
	sub.f32 	%f368, %f363, %f367;
	st.global.f32 	[%rd144+8], %f368;
	ld.global.f32 	%f369, [%rd144+4];
	cvt.f64.f32 	%fd14, %f369;
	st.local.f64 	[%rd7], %fd14;
	{ // callseq 22, 0
	.param .b64 param0;
	st.param.b64 	[param0], %rd139;
	.param .b64 param1;
	st.param.b64 	[param1], %rd140;
	.param .b32 retval0;
	call.uni (retval0), 
	vprintf, 
	(
	param0, 
	param1
	);
	ld.param.b32 	%r150, [retval0];
	} // callseq 22
	add.s32 	%r174, %r174, 2;
$L__BB2_39:
	setp.eq.s32 	%p35, %r38, 0;
	@%p35 bra 	$L__BB2_41;
	cvt.u32.u64 	%r152, %rd10;
	add.s32 	%r153, %r174, %r152;
	mul.wide.u32 	%rd145, %r153, 4;
	add.s64 	%rd146, %rd6, %rd145;
	ld.global.f32 	%f370, [%rd146+4];
	ld.global.f32 	%f371, [%rd12];
	mul.f32 	%f372, %f1, %f371;
	add.s32 	%r154, %r174, %r34;
	mul.wide.s32 	%rd147, %r154, 4;
	add.s64 	%rd148, %rd4, %rd147;
	ld.global.u32 	%r155, [%rd148];
	cvt.rn.f32.s32 	%f373, %r155;
	mul.f32 	%f374, %f372, %f373;
	sub.f32 	%f375, %f370, %f374;
	st.global.f32 	[%rd146+4], %f375;
	ld.global.f32 	%f376, [%rd146];
	cvt.f64.f32 	%fd15, %f376;
	st.local.f64 	[%rd7], %fd15;
	cvta.global.u64 	%rd150, %rd149;
	add.u64 	%rd151, %SP, 0;
	{ // callseq 23, 0
	.param .b64 param0;
	st.param.b64 	[param0], %rd150;
	.param .b64 param1;
	st.param.b64 	[param1], %rd151;
	.param .b32 retval0;
	call.uni (retval0), 
	vprintf, 
	(
	param0, 
	param1
	);
	ld.param.b32 	%r156, [retval0];
	} // callseq 23
$L__BB2_41:
	cvt.u32.u64 	%r158, %rd11;
	add.s32 	%r170, %r158, 1;
	setp.eq.s32 	%p36, %r170, %r62;
	@%p36 bra 	$L__BB2_53;
	bra.uni 	$L__BB2_30;
$L__BB2_42:
	add.s32 	%r92, %r62, -1;
	and.b32  	%r51, %r62, 7;
	setp.lt.u32 	%p21, %r92, 7;
	mov.b32 	%r178, 0;
	@%p21 bra 	$L__BB2_45;
	and.b32  	%r178, %r62, 2147483640;
	mov.b32 	%r176, 0;
	mul.wide.s32 	%rd88, %r61, 4;
$L__BB2_44:
	.pragma "nounroll";
	mul.lo.s32 	%r94, %r176, %r61;
	mul.wide.s32 	%rd84, %r94, 4;
	add.s64 	%rd85, %rd6, %rd84;
	ld.global.f32 	%f208, [%rd85];
	mul.wide.u32 	%rd86, %r176, 4;
	add.s64 	%rd87, %rd5, %rd86;
	ld.global.f32 	%f209, [%rd87];
	mul.f32 	%f210, %f1, %f209;
	sub.f32 	%f211, %f208, %f210;
	st.global.f32 	[%rd85], %f211;
	add.s64 	%rd89, %rd85, %rd88;
	ld.global.f32 	%f212, [%rd89];
	ld.global.f32 	%f213, [%rd87+4];
	mul.f32 	%f214, %f1, %f213;
	sub.f32 	%f215, %f212, %f214;
	st.global.f32 	[%rd89], %f215;
	add.s64 	%rd90, %rd89, %rd88;
	ld.global.f32 	%f216, [%rd90];
	ld.global.f32 	%f217, [%rd87+8];
	mul.f32 	%f218, %f1, %f217;
	sub.f32 	%f219, %f216, %f218;
	st.global.f32 	[%rd90], %f219;
	add.s64 	%rd91, %rd90, %rd88;
	ld.global.f32 	%f220, [%rd91];
	ld.global.f32 	%f221, [%rd87+12];
	mul.f32 	%f222, %f1, %f221;
	sub.f32 	%f223, %f220, %f222;
	st.global.f32 	[%rd91], %f223;
	add.s64 	%rd92, %rd91, %rd88;
	ld.global.f32 	%f224, [%rd92];
	ld.global.f32 	%f225, [%rd87+16];
	mul.f32 	%f226, %f1, %f225;
	sub.f32 	%f227, %f224, %f226;
	st.global.f32 	[%rd92], %f227;
	add.s64 	%rd93, %rd92, %rd88;
	ld.global.f32 	%f228, [%rd93];
	ld.global.f32 	%f229, [%rd87+20];
	mul.f32 	%f230, %f1, %f229;
	sub.f32 	%f231, %f228, %f230;
	st.global.f32 	[%rd93], %f231;
	add.s64 	%rd94, %rd93, %rd88;
	ld.global.f32 	%f232, [%rd94];
	ld.global.f32 	%f233, [%rd87+24];
	mul.f32 	%f234, %f1, %f233;
	sub.f32 	%f235, %f232, %f234;
	st.global.f32 	[%rd94], %f235;
	add.s64 	%rd95, %rd94, %rd88;
	ld.global.f32 	%f236, [%rd95];
	ld.global.f32 	%f237, [%rd87+28];
	mul.f32 	%f238, %f1, %f237;
	sub.f32 	%f239, %f236, %f238;
	st.global.f32 	[%rd95], %f239;
	add.s32 	%r176, %r176, 8;
	setp.ne.s32 	%p22, %r176, %r178;
	@%p22 bra 	$L__BB2_44;
$L__BB2_45:
	setp.eq.s32 	%p23, %r51, 0;
	@%p23 bra 	$L__BB2_53;
	and.b32  	%r56, %r62, 3;
	setp.lt.u32 	%p24, %r51, 4;
	@%p24 bra 	$L__BB2_48;
	mul.lo.s32 	%r95, %r178, %r61;
	mul.wide.s32 	%rd96, %r95, 4;
	add.s64 	%rd97, %rd6, %rd96;
	ld.global.f32 	%f240, [%rd97];
	mul.wide.u32 	%rd98, %r178, 4;
	add.s64 	%rd99, %rd5, %rd98;
	ld.global.f32 	%f241, [%rd99];
	mul.f32 	%f242, %f1, %f241;
	sub.f32 	%f243, %f240, %f242;
	st.global.f32 	[%rd97], %f243;
	mul.wide.s32 	%rd100, %r61, 4;
	add.s64 	%rd101, %rd97, %rd100;
	ld.global.f32 	%f244, [%rd101];
	ld.global.f32 	%f245, [%rd99+4];
	mul.f32 	%f246, %f1, %f245;
	sub.f32 	%f247, %f244, %f246;
	st.global.f32 	[%rd101], %f247;
	add.s64 	%rd102, %rd101, %rd100;
	ld.global.f32 	%f248, [%rd102];
	ld.global.f32 	%f249, [%rd99+8];
	mul.f32 	%f250, %f1, %f249;
	sub.f32 	%f251, %f248, %f250;
	st.global.f32 	[%rd102], %f251;
	add.s64 	%rd103, %rd102, %rd100;
	ld.global.f32 	%f252, [%rd103];
	ld.global.f32 	%f253, [%rd99+12];
	mul.f32 	%f254, %f1, %f253;
	sub.f32 	%f255, %f252, %f254;
	st.global.f32 	[%rd103], %f255;
	add.s32 	%r178, %r178, 4;
$L__BB2_48:
	setp.eq.s32 	%p25, %r56, 0;
	@%p25 bra 	$L__BB2_53;
	setp.eq.s32 	%p26, %r56, 1;
	@%p26 bra 	$L__BB2_51;
	mul.lo.s32 	%r96, %r178, %r61;
	mul.wide.s32 	%rd104, %r96, 4;
	add.s64 	%rd105, %rd6, %rd104;
	ld.global.f32 	%f256, [%rd105];
	mul.wide.u32 	%rd106, %r178, 4;
	add.s64 	%rd107, %rd5, %rd106;
	ld.global.f32 	%f257, [%rd107];
	mul.f32 	%f258, %f1, %f257;
	sub.f32 	%f259, %f256, %f258;
	st.global.f32 	[%rd105], %f259;
	mul.wide.s32 	%rd108, %r61, 4;
	add.s64 	%rd109, %rd105, %rd108;
	ld.global.f32 	%f260, [%rd109];
	ld.global.f32 	%f261, [%rd107+4];
	mul.f32 	%f262, %f1, %f261;
	sub.f32 	%f263, %f260, %f262;
	st.global.f32 	[%rd109], %f263;
	add.s32 	%r178, %r178, 2;
$L__BB2_51:
	and.b32  	%r97, %r62, 1;
	setp.eq.b32 	%p27, %r97, 1;
	not.pred 	%p28, %p27;
	@%p28 bra 	$L__BB2_53;
	mul.lo.s32 	%r98, %r178, %r61;
	mul.wide.s32 	%rd110, %r98, 4;
	add.s64 	%rd111, %rd6, %rd110;
	ld.global.f32 	%f264, [%rd111];
	mul.wide.u32 	%rd112, %r178, 4;
	add.s64 	%rd113, %rd5, %rd112;
	ld.global.f32 	%f265, [%rd113];
	mul.f32 	%f266, %f1, %f265;
	sub.f32 	%f267, %f264, %f266;
	st.global.f32 	[%rd111], %f267;
$L__BB2_53:
	ret;

}


// ===== COMPILED SASS (sm_100) =====

	.target	sm_100

	.elftype	@"ET_EXEC"


//--------------------- .note.nv.tkinfo           --------------------------
	.section	.note.nv.tkinfo,"",@"SHT_NOTE"
	.sectionflags	@"SHF_NOTE_NV_TKINFO"
	.tkinfo
        /*0018*/ 	.word	0x00000002
        /*0030*/ 	.string	""
        /*0030*/ 	.string	"ptxas"
        /*0030*/ 	.string	"Cuda compilation tools, release 13.0, V13.0.88"
        /*0030*/ 	.string	"Build cuda_13.0.r13.0/compiler.36424714_0"
        /*0030*/ 	.string	"-arch sm_100 -m 64 "



//--------------------- .note.nv.cuinfo           --------------------------
	.section	.note.nv.cuinfo,"",@"SHT_NOTE"
	.sectionflags	@"SHF_NOTE_NV_CUINFO"
        /*0018*/ 	.short	0x0002
        /*001a*/ 	.short	0x0064
        /*001c*/ 	.short	0x0082
	.zero		2


//--------------------- .nv.info                  --------------------------
	.section	.nv.info,"",@"SHT_CUDA_INFO"
	.align	4


	//----- nvinfo : EIATTR_REGCOUNT
	.align		4
        /*0000*/ 	.byte	0x04, 0x2f
        /*0002*/ 	.short	(.L_4 - .L_3)
	.align		4
.L_3:
        /*0004*/ 	.word	index@(_Z22matrix_multiply_simplePfS_S_iii)
        /*0008*/ 	.word	0x00000020


	//----- nvinfo : EIATTR_FRAME_SIZE
	.align		4
.L_4:
        /*000c*/ 	.byte	0x04, 0x11
        /*000e*/ 	.short	(.L_6 - .L_5)
	.align		4
.L_5:
        /*0010*/ 	.word	index@(_Z22matrix_multiply_simplePfS_S_iii)
        /*0014*/ 	.word	0x00000000


	//----- nvinfo : EIATTR_REGCOUNT
	.align		4
.L_6:
        /*0018*/ 	.byte	0x04, 0x2f
        /*001a*/ 	.short	(.L_8 - .L_7)
	.align		4
.L_7:
        /*001c*/ 	.word	index@(_Z6kernelPiPfS0_S0_S0_S0_S0_S0_iiiii)
        /*0020*/ 	.word	0x00000029


	//----- nvinfo : EIATTR_FRAME_SIZE
	.align		4
.L_8:
        /*0024*/ 	.byte	0x04, 0x11
        /*0026*/ 	.short	(.L_10 - .L_9)
	.align		4
.L_9:
        /*0028*/ 	.word	index@($__internal_0_$__cuda_sm20_rcp_rn_f32_slowpath)
        /*002c*/ 	.word	0x00000010


	//----- nvinfo : EIATTR_FRAME_SIZE
	.align		4
.L_10:
        /*0030*/ 	.byte	0x04, 0x11
        /*0032*/ 	.short	(.L_12 - .L_11)
	.align		4
.L_11:
        /*0034*/ 	.word	index@(_Z6kernelPiPfS0_S0_S0_S0_S0_S0_iiiii)
        /*0038*/ 	.word	0x00000010


	//----- nvinfo : EIATTR_REGCOUNT
	.align		4
.L_12:
        /*003c*/ 	.byte	0x04, 0x2f
        /*003e*/ 	.short	(.L_14 - .L_13)
	.align		4
.L_13:
        /*0040*/ 	.word	index@(_Z13adjustWeightsfPiPfS0_S0_S0_S0_iiiii)
        /*0044*/ 	.word	0x00000022


	//----- nvinfo : EIATTR_FRAME_SIZE
	.align		4
.L_14:
        /*0048*/ 	.byte	0x04, 0x11
        /*004a*/ 	.short	(.L_16 - .L_15)
	.align		4
.L_15:
        /*004c*/ 	.word	index@(_Z13adjustWeightsfPiPfS0_S0_S0_S0_iiiii)
        /*0050*/ 	.word	0x00000008


	//----- nvinfo : EIATTR_MIN_STACK_SIZE
	.align		4
.L_16:
        /*0054*/ 	.byte	0x04, 0x12
        /*0056*/ 	.short	(.L_18 - .L_17)
	.align		4
.L_17:
        /*0058*/ 	.word	index@(_Z13adjustWeightsfPiPfS0_S0_S0_S0_iiiii)
        /*005c*/ 	.word	0x00000008


	//----- nvinfo : EIATTR_MIN_STACK_SIZE
	.align		4
.L_18:
        /*0060*/ 	.byte	0x04, 0x12
        /*0062*/ 	.short	(.L_20 - .L_19)
	.align		4
.L_19:
        /*0064*/ 	.word	index@(_Z6kernelPiPfS0_S0_S0_S0_S0_S0_iiiii)
        /*0068*/ 	.word	0x00000010


	//----- nvinfo : EIATTR_MIN_STACK_SIZE
	.align		4
.L_20:
        /*006c*/ 	.byte	0x04, 0x12
        /*006e*/ 	.short	(.L_22 - .L_21)
	.align		4
.L_21:
        /*0070*/ 	.word	index@(_Z22matrix_multiply_simplePfS_S_iii)
        /*0074*/ 	.word	0x00000000
.L_22:


//--------------------- .nv.compat                --------------------------
	.section	.nv.compat,"",@"SHT_CUDA_COMPAT_INFO"
	.align	4
        /*0000*/ 	.byte	0x02, 0x09, 0x00, 0x00, 0x02, 0x02, 0x01, 0x00, 0x02, 0x05, 0x05, 0x00, 0x03, 0x07, 0x01, 0x01
        /*0010*/ 	.byte	0x02, 0x03, 0x00, 0x00, 0x02, 0x06, 0x01, 0x00, 0x04, 0x0b, 0x08, 0x00, 0x09, 0x00, 0x00, 0x00
        /*0020*/ 	.byte	0x00, 0x00, 0x00, 0x00


//--------------------- .nv.info._Z13adjustWeightsfPiPfS0_S0_S0_S0_iiiii --------------------------
	.section	.nv.info._Z13adjustWeightsfPiPfS0_S0_S0_S0_iiiii,"",@"SHT_CUDA_INFO"
	.sectionflags	@""
	.align	4


	//----- nvinfo : EIATTR_CUDA_API_VERSION
	.align		4
        /*0000*/ 	.byte	0x04, 0x37
        /*0002*/ 	.short	(.L_24 - .L_23)
.L_23:
        /*0004*/ 	.word	0x00000082


	//----- nvinfo : EIATTR_KPARAM_INFO
	.align		4
.L_24:
        /*0008*/ 	.byte	0x04, 0x17
        /*000a*/ 	.short	(.L_26 - .L_25)
.L_25:
        /*000c*/ 	.word	0x00000000
        /*0010*/ 	.short	0x000b
        /*0012*/ 	.short	0x0048
        /*0014*/ 	.byte	0x00, 0xf0, 0x11, 0x00


	//----- nvinfo : EIATTR_KPARAM_INFO
	.align		4
.L_26:
        /*0018*/ 	.byte	0x04, 0x17
        /*001a*/ 	.short	(.L_28 - .L_27)
.L_27:
        /*001c*/ 	.word	0x00000000
        /*0020*/ 	.short	0x000a
        /*0022*/ 	.short	0x0044
        /*0024*/ 	.byte	0x00, 0xf0, 0x11, 0x00


	//----- nvinfo : EIATTR_KPARAM_INFO
	.align		4
.L_28:
        /*0028*/ 	.byte	0x04, 0x17
        /*002a*/ 	.short	(.L_30 - .L_29)
.L_29:
        /*002c*/ 	.word	0x00000000
        /*0030*/ 	.short	0x0009
        /*0032*/ 	.short	0x0040
        /*0034*/ 	.byte	0x00, 0xf0, 0x11, 0x00


	//----- nvinfo : EIATTR_KPARAM_INFO
	.align		4
.L_30:
        /*0038*/ 	.byte	0x04, 0x17
        /*003a*/ 	.short	(.L_32 - .L_31)
.L_31:
        /*003c*/ 	.word	0x00000000
        /*0040*/ 	.short	0x0008
        /*0042*/ 	.short	0x003c
        /*0044*/ 	.byte	0x00, 0xf0, 0x11, 0x00


	//----- nvinfo : EIATTR_KPARAM_INFO
	.align		4
.L_32:
        /*0048*/ 	.byte	0x04, 0x17
        /*004a*/ 	.short	(.L_34 - .L_33)
.L_33:
        /*004c*/ 	.word	0x00000000
        /*0050*/ 	.short	0x0007
        /*0052*/ 	.short	0x0038
        /*0054*/ 	.byte	0x00, 0xf0, 0x11, 0x00


	//----- nvinfo : EIATTR_KPARAM_INFO
	.align		4
.L_34:
        /*0058*/ 	.byte	0x04, 0x17
        /*005a*/ 	.short	(.L_36 - .L_35)
.L_35:
        /*005c*/ 	.word	0x00000000
        /*0060*/ 	.short	0x0006
        /*0062*/ 	.short	0x0030
        /*0064*/ 	.byte	0x00, 0xf5, 0x21, 0x00


	//----- nvinfo : EIATTR_KPARAM_INFO
	.align		4
.L_36:
        /*0068*/ 	.byte	0x04, 0x17
        /*006a*/ 	.short	(.L_38 - .L_37)
.L_37:
        /*006c*/ 	.word	0x00000000
        /*0070*/ 	.short	0x0005
        /*0072*/ 	.short	0x0028
        /*0074*/ 	.byte	0x00, 0xf5, 0x21, 0x00


	//----- nvinfo : EIATTR_KPARAM_INFO
	.align		4
.L_38:
        /*0078*/ 	.byte	0x04, 0x17
        /*007a*/ 	.short	(.L_40 - .L_39)
.L_39:
        /*007c*/ 	.word	0x00000000
        /*0080*/ 	.short	0x0004
        /*0082*/ 	.short	0x0020
        /*0084*/ 	.byte	0x00, 0xf5, 0x21, 0x00


	//----- nvinfo : EIATTR_KPARAM_INFO
	.align		4
.L_40:
        /*0088*/ 	.byte	0x04, 0x17
        /*008a*/ 	.short	(.L_42 - .L_41)
.L_41:
        /*008c*/ 	.word	0x00000000
        /*0090*/ 	.short	0x0003
        /*0092*/ 	.short	0x0018
        /*0094*/ 	.byte	0x00, 0xf5, 0x21, 0x00


	//----- nvinfo : EIATTR_KPARAM_INFO
	.align		4
.L_42:
        /*0098*/ 	.byte	0x04, 0x17
        /*009a*/ 	.short	(.L_44 - .L_43)
.L_43:
        /*009c*/ 	.word	0x00000000
        /*00a0*/ 	.short	0x0002
        /*00a2*/ 	.short	0x0010
        /*00a4*/ 	.byte	0x00, 0xf5, 0x21, 0x00


	//----- nvinfo : EIATTR_KPARAM_INFO
	.align		4
.L_44:
        /*00a8*/ 	.byte	0x04, 0x17
        /*00aa*/ 	.short	(.L_46 - .L_45)
.L_45:
        /*00ac*/ 	.word	0x00000000
        /*00b0*/ 	.short	0x0001
        /*00b2*/ 	.short	0x0008
        /*00b4*/ 	.byte	0x00, 0xf5, 0x21, 0x00


	//----- nvinfo : EIATTR_KPARAM_INFO
	.align		4
.L_46:
        /*00b8*/ 	.byte	0x04, 0x17
        /*00ba*/ 	.short	(.L_48 - .L_47)
.L_47:
        /*00bc*/ 	.word	0x00000000
        /*00c0*/ 	.short	0x0000
        /*00c2*/ 	.short	0x0000
        /*00c4*/ 	.byte	0x00, 0xf0, 0x11, 0x00


	//----- nvinfo : EIATTR_SPARSE_MMA_MASK
	.align		4
.L_48:
        /*00c8*/ 	.byte	0x03, 0x50
        /*00ca*/ 	.short	0x0000


	//----- nvinfo : EIATTR_MAXREG_COUNT
	.align		4
        /*00cc*/ 	.byte	0x03, 0x1b
        /*00ce*/ 	.short	0x00ff


	//----- nvinfo : EIATTR_EXTERNS
	.align		4
        /*00d0*/ 	.byte	0x04, 0x0f
        /*00d2*/ 	.short	(.L_50 - .L_49)


	//   ....[0]....
	.align		4
.L_49:
        /*00d4*/ 	.word	index@(vprintf)


	//----- nvinfo : EIATTR_MERCURY_ISA_VERSION
	.align		4
.L_50:
        /*00d8*/ 	.byte	0x03, 0x5f
        /*00da*/ 	.short	0x0101


	//----- nvinfo : EIATTR_VRC_CTA_INIT_COUNT
	.align		4
        /*00dc*/ 	.byte	0x02, 0x4a
	.zero		1
	.zero		1


	//----- nvinfo : EIATTR_SYSCALL_OFFSETS
	.align		4
        /*00e0*/ 	.byte	0x04, 0x46
        /*00e2*/ 	.short	(.L_52 - .L_51)


	//   ....[0]....
.L_51:
        /*00e4*/ 	.word	0x00001ad0


	//   ....[1]....
        /*00e8*/ 	.word	0x00001c00


	//   ....[2]....
        /*00ec*/ 	.word	0x00001d20


	//   ....[3]....
        /*00f0*/ 	.word	0x00001e40


	//   ....[4]....
        /*00f4*/ 	.word	0x00001f60


	//   ....[5]....
        /*00f8*/ 	.word	0x00002080


	//   ....[6]....
        /*00fc*/ 	.word	0x000021a0


	//   ....[7]....
        /*0100*/ 	.word	0x000022c0


	//   ....[8]....
        /*0104*/ 	.word	0x00002560


	//   ....[9]....
        /*0108*/ 	.word	0x000026f0


	//   ....[10]....
        /*010c*/ 	.word	0x00002820


	//   ....[11]....
        /*0110*/ 	.word	0x00002950


	//   ....[12]....
        /*0114*/ 	.word	0x00002b50


	//   ....[13]....
        /*0118*/ 	.word	0x00002ce0


	//   ....[14]....
        /*011c*/ 	.word	0x00002ec0


	//----- nvinfo : EIATTR_EXIT_INSTR_OFFSETS
	.align		4
.L_52:
        /*0120*/ 	.byte	0x04, 0x1c
        /*0122*/ 	.short	(.L_54 - .L_53)


	//   ....[0]....
.L_53:
        /*0124*/ 	.word	0x00001750


	//   ....[1]....
        /*0128*/ 	.word	0x00002f00


	//   ....[2]....
        /*012c*/ 	.word	0x000032a0


	//   ....[3]....
        /*0130*/ 	.word	0x00003490


	//   ....[4]....
        /*0134*/ 	.word	0x000035e0


	//   ....[5]....
        /*0138*/ 	.word	0x00003690


	//----- nvinfo : EIATTR_CRS_STACK_SIZE
	.align		4
.L_54:
        /*013c*/ 	.byte	0x04, 0x1e
        /*013e*/ 	.short	(.L_56 - .L_55)
.L_55:
        /*0140*/ 	.word	0x00000000


	//----- nvinfo : EIATTR_CBANK_PARAM_SIZE
	.align		4
.L_56:
        /*0144*/ 	.byte	0x03, 0x19
        /*0146*/ 	.short	0x004c


	//----- nvinfo : EIATTR_PARAM_CBANK
	.align		4
        /*0148*/ 	.byte	0x04, 0x0a
        /*014a*/ 	.short	(.L_58 - .L_57)
	.align		4
.L_57:
        /*014c*/ 	.word	index@(.nv.constant0._Z13adjustWeightsfPiPfS0_S0_S0_S0_iiiii)
        /*0150*/ 	.short	0x0380
        /*0152*/ 	.short	0x004c


	//----- nvinfo : EIATTR_SW_WAR
	.align		4
.L_58:
        /*0154*/ 	.byte	0x04, 0x36
        /*0156*/ 	.short	(.L_60 - .L_59)
.L_59:
        /*0158*/ 	.word	0x00000008
.L_60:


//--------------------- .nv.info._Z6kernelPiPfS0_S0_S0_S0_S0_S0_iiiii --------------------------
	.section	.nv.info._Z6kernelPiPfS0_S0_S0_S0_S0_S0_iiiii,"",@"SHT_CUDA_INFO"
	.sectionflags	@""
	.align	4


	//----- nvinfo : EIATTR_CUDA_API_VERSION
	.align		4
        /*0000*/ 	.byte	0x04, 0x37
        /*0002*/ 	.short	(.L_62 - .L_61)
.L_61:
        /*0004*/ 	.word	0x00000082


	//----- nvinfo : EIATTR_KPARAM_INFO
	.align		4
.L_62:
        /*0008*/ 	.byte	0x04, 0x17
        /*000a*/ 	.short	(.L_64 - .L_63)
.L_63:
        /*000c*/ 	.word	0x00000000
        /*0010*/ 	.short	0x000c
        /*0012*/ 	.short	0x0050
        /*0014*/ 	.byte	0x00, 0xf0, 0x11, 0x00


	//----- nvinfo : EIATTR_KPARAM_INFO
	.align		4
.L_64:
        /*0018*/ 	.byte	0x04, 0x17
        /*001a*/ 	.short	(.L_66 - .L_65)
.L_65:
        /*001c*/ 	.word	0x00000000
        /*0020*/ 	.short	0x000b
        /*0022*/ 	.short	0x004c
        /*0024*/ 	.byte	0x00, 0xf0, 0x11, 0x00


	//----- nvinfo : EIATTR_KPARAM_INFO
	.align		4
.L_66:
        /*0028*/ 	.byte	0x04, 0x17
        /*002a*/ 	.short	(.L_68 - .L_67)
.L_67:
        /*002c*/ 	.word	0x00000000
        /*0030*/ 	.short	0x000a
        /*0032*/ 	.short	0x0048
        /*0034*/ 	.byte	0x00, 0xf0, 0x11, 0x00


	//----- nvinfo : EIATTR_KPARAM_INFO
	.align		4
.L_68:
        /*0038*/ 	.byte	0x04, 0x17
        /*003a*/ 	.short	(.L_70 - .L_69)
.L_69:
        /*003c*/ 	.word	0x00000000
        /*0040*/ 	.short	0x0009
        /*0042*/ 	.short	0x0044
        /*0044*/ 	.byte	0x00, 0xf0, 0x11, 0x00


	//----- nvinfo : EIATTR_KPARAM_INFO
	.align		4
.L_70:
        /*0048*/ 	.byte	0x04, 0x17
        /*004a*/ 	.short	(.L_72 - .L_71)
.L_71:
        /*004c*/ 	.word	0x00000000
        /*0050*/ 	.short	0x0008
        /*0052*/ 	.short	0x0040
        /*0054*/ 	.byte	0x00, 0xf0, 0x11, 0x00


	//----- nvinfo : EIATTR_KPARAM_INFO
	.align		4
.L_72:
        /*0058*/ 	.byte	0x04, 0x17
        /*005a*/ 	.short	(.L_74 - .L_73)
.L_73:
        /*005c*/ 	.word	0x00000000
        /*0060*/ 	.short	0x0007
        /*0062*/ 	.short	0x0038
        /*0064*/ 	.byte	0x00, 0xf5, 0x21, 0x00


	//----- nvinfo : EIATTR_KPARAM_INFO
	.align		4
.L_74:
        /*0068*/ 	.byte	0x04, 0x17
        /*006a*/ 	.short	(.L_76 - .L_75)
.L_75:
        /*006c*/ 	.word	0x00000000
        /*0070*/ 	.short	0x0006
        /*0072*/ 	.short	0x0030
        /*0074*/ 	.byte	0x00, 0xf5, 0x21, 0x00


	//----- nvinfo : EIATTR_KPARAM_INFO
	.align		4
.L_76:
        /*0078*/ 	.byte	0x04, 0x17
        /*007a*/ 	.short	(.L_78 - .L_77)
.L_77:
        /*007c*/ 	.word	0x00000000
        /*0080*/ 	.short	0x0005
        /*0082*/ 	.short	0x0028
        /*0084*/ 	.byte	0x00, 0xf5, 0x21, 0x00


	//----- nvinfo : EIATTR_KPARAM_INFO
	.align		4
.L_78:
        /*0088*/ 	.byte	0x04, 0x17
        /*008a*/ 	.short	(.L_80 - .L_79)
.L_79:
        /*008c*/ 	.word	0x00000000
        /*0090*/ 	.short	0x0004
        /*0092*/ 	.short	0x0020
        /*0094*/ 	.byte	0x00, 0xf5, 0x21, 0x00


	//----- nvinfo : EIATTR_KPARAM_INFO
	.align		4
.L_80:
        /*0098*/ 	.byte	0x04, 0x17
        /*009a*/ 	.short	(.L_82 - .L_81)
.L_81:
        /*009c*/ 	.word	0x00000000
        /*00a0*/ 	.short	0x0003
        /*00a2*/ 	.short	0x0018
        /*00a4*/ 	.byte	0x00, 0xf5, 0x21, 0x00


	//----- nvinfo : EIATTR_KPARAM_INFO
	.align		4
.L_82:
        /*00a8*/ 	.byte	0x04, 0x17
        /*00aa*/ 	.short	(.L_84 - .L_83)
.L_83:
        /*00ac*/ 	.word	0x00000000
        /*00b0*/ 	.short	0x0002
        /*00b2*/ 	.short	0x0010
        /*00b4*/ 	.byte	0x00, 0xf5, 0x21, 0x00


	//----- nvinfo : EIATTR_KPARAM_INFO
	.align		4
.L_84:
        /*00b8*/ 	.byte	0x04, 0x17
        /*00ba*/ 	.short	(.L_86 - .L_85)
.L_85:
        /*00bc*/ 	.word	0x00000000
        /*00c0*/ 	.short	0x0001
        /*00c2*/ 	.short	0x0008
        /*00c4*/ 	.byte	0x00, 0xf5, 0x21, 0x00


	//----- nvinfo : EIATTR_KPARAM_INFO
	.align		4
.L_86:
        /*00c8*/ 	.byte	0x04, 0x17
        /*00ca*/ 	.short	(.L_88 - .L_87)
.L_87:
        /*00cc*/ 	.word	0x00000000
        /*00d0*/ 	.short	0x0000
        /*00d2*/ 	.short	0x0000
        /*00d4*/ 	.byte	0x00, 0xf5, 0x21, 0x00


	//----- nvinfo : EIATTR_SPARSE_MMA_MASK
	.align		4
.L_88:
        /*00d8*/ 	.byte	0x03, 0x50
        /*00da*/ 	.short	0x0000


	//----- nvinfo : EIATTR_MAXREG_COUNT
	.align		4
        /*00dc*/ 	.byte	0x03, 0x1b
        /*00de*/ 	.short	0x00ff


	//----- nvinfo : EIATTR_EXTERNS
	.align		4
        /*00e0*/ 	.byte	0x04, 0x0f
        /*00e2*/ 	.short	(.L_90 - .L_89)


	//   ....[0]....
	.align		4
.L_89:
        /*00e4*/ 	.word	index@(vprintf)


	//----- nvinfo : EIATTR_MERCURY_ISA_VERSION
	.align		4
.L_90:
        /*00e8*/ 	.byte	0x03, 0x5f
        /*00ea*/ 	.short	0x0101


	//----- nvinfo : EIATTR_VRC_CTA_INIT_COUNT
	.align		4
        /*00ec*/ 	.byte	0x02, 0x4a
	.zero		1
	.zero		1


	//----- nvinfo : EIATTR_SYSCALL_OFFSETS
	.align		4
        /*00f0*/ 	.byte	0x04, 0x46
        /*00f2*/ 	.short	(.L_92 - .L_91)


	//   ....[0]....
.L_91:
        /*00f4*/ 	.word	0x000001a0


	//   ....[1]....
        /*00f8*/ 	.word	0x00003320


	//   ....[2]....
        /*00fc*/ 	.word	0x00003740


	//   ....[3]....
        /*0100*/ 	.word	0x00003a20


	//   ....[4]....
        /*0104*/ 	.word	0x00003d00


	//   ....[5]....
        /*0108*/ 	.word	0x00003fe0


	//   ....[6]....
        /*010c*/ 	.word	0x00004390


	//   ....[7]....
        /*0110*/ 	.word	0x00004650


	//   ....[8]....
        /*0114*/ 	.word	0x000049d0


	//----- nvinfo : EIATTR_EXIT_INSTR_OFFSETS
	.align		4
.L_92:
        /*0118*/ 	.byte	0x04, 0x1c
        /*011a*/ 	.short	(.L_94 - .L_93)


	//   ....[0]....
.L_93:
        /*011c*/ 	.word	0x000055a0


	//   ....[1]....
        /*0120*/ 	.word	0x00007250


	//----- nvinfo : EIATTR_CRS_STACK_SIZE
	.align		4
.L_94:
        /*0124*/ 	.byte	0x04, 0x1e
        /*0126*/ 	.short	(.L_96 - .L_95)
.L_95:
        /*0128*/ 	.word	0x00000000


	//----- nvinfo : EIATTR_CBANK_PARAM_SIZE
	.align		4
.L_96:
        /*012c*/ 	.byte	0x03, 0x19
        /*012e*/ 	.short	0x0054


	//----- nvinfo : EIATTR_PARAM_CBANK
	.align		4
        /*0130*/ 	.byte	0x04, 0x0a
        /*0132*/ 	.short	(.L_98 - .L_97)
	.align		4
.L_97:
        /*0134*/ 	.word	index@(.nv.constant0._Z6kernelPiPfS0_S0_S0_S0_S0_S0_iiiii)
        /*0138*/ 	.short	0x0380
        /*013a*/ 	.short	0x0054


	//----- nvinfo : EIATTR_SW_WAR
	.align		4
.L_98:
        /*013c*/ 	.byte	0x04, 0x36
        /*013e*/ 	.short	(.L_100 - .L_99)
.L_99:
        /*0140*/ 	.word	0x00000008
.L_100:


//--------------------- .nv.info._Z22matrix_multiply_simplePfS_S_iii --------------------------
	.section	.nv.info._Z22matrix_multiply_simplePfS_S_iii,"",@"SHT_CUDA_INFO"
	.sectionflags	@""
	.align	4


	//----- nvinfo : EIATTR_CUDA_API_VERSION
	.align		4
        /*0000*/ 	.byte	0x04, 0x37
        /*0002*/ 	.short	(.L_102 - .L_101)
.L_101:
        /*0004*/ 	.word	0x00000082


	//----- nvinfo : EIATTR_KPARAM_INFO
	.align		4
.L_102:
        /*0008*/ 	.byte	0x04, 0x17
        /*000a*/ 	.short	(.L_104 - .L_103)
.L_103:
        /*000c*/ 	.word	0x00000000
        /*0010*/ 	.short	0x0005
        /*0012*/ 	.short	0x0020
        /*0014*/ 	.byte	0x00, 0xf0, 0x11, 0x00


	//----- nvinfo : EIATTR_KPARAM_INFO
	.align		4
.L_104:
        /*0018*/ 	.byte	0x04, 0x17
        /*001a*/ 	.short	(.L_106 - .L_105)
.L_105:
        /*001c*/ 	.word	0x00000000
        /*0020*/ 	.short	0x0004
        /*0022*/ 	.short	0x001c
        /*0024*/ 	.byte	0x00, 0xf0, 0x11, 0x00


	//----- nvinfo : EIATTR_KPARAM_INFO
	.align		4
.L_106:
        /*0028*/ 	.byte	0x04, 0x17
        /*002a*/ 	.short	(.L_108 - .L_107)
.L_107:
        /*002c*/ 	.word	0x00000000
        /*0030*/ 	.short	0x0003
        /*0032*/ 	.short	0x0018
        /*0034*/ 	.byte	0x00, 0xf0, 0x11, 0x00


	//----- nvinfo : EIATTR_KPARAM_INFO
	.align		4
.L_108:
        /*0038*/ 	.byte	0x04, 0x17
        /*003a*/ 	.short	(.L_110 - .L_109)
.L_109:
        /*003c*/ 	.word	0x00000000
        /*0040*/ 	.short	0x0002
        /*0042*/ 	.short	0x0010
        /*0044*/ 	.byte	0x00, 0xf5, 0x21, 0x00


	//----- nvinfo : EIATTR_KPARAM_INFO
	.align		4
.L_110:
        /*0048*/ 	.byte	0x04, 0x17
        /*004a*/ 	.short	(.L_112 - .L_111)
.L_111:
        /*004c*/ 	.word	0x00000000
        /*0050*/ 	.short	0x0001
        /*0052*/ 	.short	0x0008
        /*0054*/ 	.byte	0x00, 0xf5, 0x21, 0x00


	//----- nvinfo : EIATTR_KPARAM_INFO
	.align		4
.L_112:
        /*0058*/ 	.byte	0x04, 0x17
        /*005a*/ 	.short	(.L_114 - .L_113)
.L_113:
        /*005c*/ 	.word	0x00000000
        /*0060*/ 	.short	0x0000
        /*0062*/ 	.short	0x0000
        /*0064*/ 	.byte	0x00, 0xf5, 0x21, 0x00


	//----- nvinfo : EIATTR_SPARSE_MMA_MASK
	.align		4
.L_114:
        /*0068*/ 	.byte	0x03, 0x50
        /*006a*/ 	.short	0x0000


	//----- nvinfo : EIATTR_MAXREG_COUNT
	.align		4
        /*006c*/ 	.byte	0x03, 0x1b
        /*006e*/ 	.short	0x00ff


	//----- nvinfo : EIATTR_MERCURY_ISA_VERSION
	.align		4
        /*0070*/ 	.byte	0x03, 0x5f
        /*0072*/ 	.short	0x0101


	//----- nvinfo : EIATTR_VRC_CTA_INIT_COUNT
	.align		4
        /*0074*/ 	.byte	0x02, 0x4a
	.zero		1
	.zero		1


	//----- nvinfo : EIATTR_EXIT_INSTR_OFFSETS
	.align		4
        /*0078*/ 	.byte	0x04, 0x1c
        /*007a*/ 	.short	(.L_116 - .L_115)


	//   ....[0]....
.L_115:
        /*007c*/ 	.word	0x000000f0


	//   ....[1]....
        /*0080*/ 	.word	0x00000a30


	//----- nvinfo : EIATTR_CBANK_PARAM_SIZE
	.align		4
.L_116:
        /*0084*/ 	.byte	0x03, 0x19
        /*0086*/ 	.short	0x0024


	//----- nvinfo : EIATTR_PARAM_CBANK
	.align		4
        /*0088*/ 	.byte	0x04, 0x0a
        /*008a*/ 	.short	(.L_118 - .L_117)
	.align		4
.L_117:
        /*008c*/ 	.word	index@(.nv.constant0._Z22matrix_multiply_simplePfS_S_iii)
        /*0090*/ 	.short	0x0380
        /*0092*/ 	.short	0x0024


	//----- nvinfo : EIATTR_SW_WAR
	.align		4
.L_118:
        /*0094*/ 	.byte	0x04, 0x36
        /*0096*/ 	.short	(.L_120 - .L_119)
.L_119:
        /*0098*/ 	.word	0x00000008
.L_120:


//--------------------- .nv.callgraph             --------------------------
	.section	.nv.callgraph,"",@"SHT_CUDA_CALLGRAPH"
	.align	4
	.sectionentsize	8
	.align		4
        /*0000*/ 	.word	0x00000000
	.align		4
        /*0004*/ 	.word	0xffffffff
	.align		4
        /*0008*/ 	.word	index@(_Z13adjustWeightsfPiPfS0_S0_S0_S0_iiiii)
	.align		4
        /*000c*/ 	.word	index@(vprintf)
	.align		4
        /*0010*/ 	.word	index@(_Z6kernelPiPfS0_S0_S0_S0_S0_S0_iiiii)
	.align		4
        /*0014*/ 	.word	index@(vprintf)
	.align		4
        /*0018*/ 	.word	0x00000000
	.align		4
        /*001c*/ 	.word	0xfffffffe
	.align		4
        /*0020*/ 	.word	0x00000000
	.align		4
        /*0024*/ 	.word	0xfffffffd
	.align		4
        /*0028*/ 	.word	0x00000000
	.align		4
        /*002c*/ 	.word	0xfffffffc


//--------------------- .nv.constant4             --------------------------
	.section	.nv.constant4,"a",@progbits
	.align	8
	.align		8
.nv.constant4:
        /*0000*/ 	.dword	vprintf
	.align		8
        /*0008*/ 	.dword	$str
	.align		8
        /*0010*/ 	.dword	$str$1
	.align		8
        /*0018*/ 	.dword	$str$2


//--------------------- .text._Z13adjustWeightsfPiPfS0_S0_S0_S0_iiiii --------------------------
	.section	.text._Z13adjustWeightsfPiPfS0_S0_S0_S0_iiiii,"ax",@progbits
	.align	128
        .global         _Z13adjustWeightsfPiPfS0_S0_S0_S0_iiiii
        .type           _Z13adjustWeightsfPiPfS0_S0_S0_S0_iiiii,@function
        .size           _Z13adjustWeightsfPiPfS0_S0_S0_S0_iiiii,(.L_x_156 - _Z13adjustWeightsfPiPfS0_S0_S0_S0_iiiii)
        .other          _Z13adjustWeightsfPiPfS0_S0_S0_S0_iiiii,@"STO_CUDA_ENTRY STV_DEFAULT"
_Z13adjustWeightsfPiPfS0_S0_S0_S0_iiiii:
.text._Z13adjustWeightsfPiPfS0_S0_S0_S0_iiiii:
[----:B------:R-:W0:Y:S01]  /*0000*/  LDC R1, c[0x0][0x37c] ;  /* 0x0000df00ff017b82 */ /* 0x000e220000000800 */
[----:B------:R-:W1:Y:S01]  /*0010*/  S2R R0, SR_TID.X ;  /* 0x0000000000007919 */ /* 0x000e620000002100 */
[----:B------:R-:W2:Y:S06]  /*0020*/  LDCU UR6, c[0x0][0x2fc] ;  /* 0x00005f80ff0677ac */ /* 0x000eac0008000800 */
[----:B------:R-:W1:Y:S01]  /*0030*/  S2UR UR7, SR_CTAID.X ;  /* 0x00000000000779c3 */ /* 0x000e620000002500 */
[----:B0-----:R-:W-:Y:S01]  /*0040*/  IADD3 R1, PT, PT, R1, -0x8, RZ ;  /* 0xfffffff801017810 */ /* 0x001fe20007ffe0ff */
[----:B------:R-:W0:Y:S01]  /*0050*/  S2R R3, SR_TID.Y ;  /* 0x0000000000037919 */ /* 0x000e220000002200 */
[----:B------:R-:W3:Y:S01]  /*0060*/  LDCU UR5, c[0x0][0x3c0] ;  /* 0x00007800ff0577ac */ /* 0x000ee20008000800 */
[----:B------:R-:W4:Y:S04]  /*0070*/  LDCU UR4, c[0x0][0x2f8] ;  /* 0x00005f00ff0477ac */ /* 0x000f280008000800 */
[----:B------:R-:W1:Y:S01]  /*0080*/  LDC R25, c[0x0][0x360] ;  /* 0x0000d800ff197b82 */ /* 0x000e620000000800 */
[----:B------:R-:W0:Y:S07]  /*0090*/  LDCU.64 UR36, c[0x0][0x358] ;  /* 0x00006b00ff2477ac */ /* 0x000e2e0008000a00 */
[----:B------:R-:W0:Y:S01]  /*00a0*/  S2UR UR8, SR_CTAID.Y ;  /* 0x00000000000879c3 */ /* 0x000e220000002600 */
[----:B---3--:R-:W-:-:S07]  /*00b0*/  UISETP.GE.AND UP0, UPT, UR5, 0x1, UPT ;  /* 0x000000010500788c */ /* 0x008fce000bf06270 */
[----:B------:R-:W0:Y:S01]  /*00c0*/  LDC R2, c[0x0][0x364] ;  /* 0x0000d900ff027b82 */ /* 0x000e220000000800 */
[----:B------:R-:W3:Y:S01]  /*00d0*/  LDCU UR9, c[0x0][0x370] ;  /* 0x00006e00ff0977ac */ /* 0x000ee20008000800 */
[----:B----4-:R-:W-:Y:S01]  /*00e0*/  IADD3 R18, P0, PT, R1, UR4, RZ ;  /* 0x0000000401127c10 */ /* 0x010fe2000ff1e0ff */
[----:B-1----:R-:W-:Y:S02]  /*00f0*/  IMAD R25, R25, UR7, R0 ;  /* 0x0000000719197c24 */ /* 0x002fe4000f8e0200 */
[----:B0-----:R-:W-:Y:S01]  /*0100*/  IMAD R0, R2, UR8, R3 ;  /* 0x0000000802007c24 */ /* 0x001fe2000f8e0203 */
[----:B--2---:R-:W-:-:S03]  /*0110*/  IADD3.X R2, PT, PT, RZ, UR6, RZ, P0, !PT ;  /* 0x00000006ff027c10 */ /* 0x004fc600087fe4ff */
[----:B---3--:R-:W-:Y:S01]  /*0120*/  IMAD R25, R0, UR9, R25 ;  /* 0x0000000900197c24 */ /* 0x008fe2000f8e0219 */
[----:B------:R-:W-:Y:S06]  /*0130*/  BRA.U !UP0, `(.L_x_0) ;  /* 0x00000015087c7547 */ /* 0x000fec000b800000 */
[----:B------:R-:W-:Y:S01]  /*0140*/  UISETP.GE.U32.AND UP0, UPT, UR5, 0x10, UPT ;  /* 0x000000100500788c */ /* 0x000fe2000bf06070 */
[----:B------:R-:W-:Y:S01]  /*0150*/  HFMA2 R0, -RZ, RZ, 0, 0 ;  /* 0x00000000ff007431 */ /* 0x000fe200000001ff */
[----:B------:R-:W-:-:S04]  /*0160*/  ULOP3.LUT UR4, UR5, 0xf, URZ, 0xc0, !UPT ;  /* 0x0000000f05047892 */ /* 0x000fc8000f8ec0ff */
[----:B------:R-:W-:-:S03]  /*0170*/  UISETP.NE.AND UP1, UPT, UR4, URZ, UPT ;  /* 0x000000ff0400728c */ /* 0x000fc6000bf25270 */
[----:B------:R-:W-:Y:S08]  /*0180*/  BRA.U !UP0, `(.L_x_1) ;  /* 0x0000000508707547 */ /* 0x000ff0000b800000 */
[----:B------:R-:W-:Y:S01]  /*0190*/  ULOP3.LUT UR6, UR5, 0x7ffffff0, URZ, 0xc0, !UPT ;  /* 0x7ffffff005067892 */ /* 0x000fe2000f8ec0ff */
[----:B------:R-:W-:Y:S01]  /*01a0*/  MOV R3, RZ ;  /* 0x000000ff00037202 */ /* 0x000fe20000000f00 */
[----:B------:R-:W0:Y:S04]  /*01b0*/  LDCU UR7, c[0x0][0x380] ;  /* 0x00007000ff0777ac */ /* 0x000e280008000800 */
[----:B------:R-:W-:-:S07]  /*01c0*/  MOV R0, UR6 ;  /* 0x0000000600007c02 */ /* 0x000fce0008000f00 */
.L_x_2:
[----:B-1----:R-:W1:Y:S08]  /*01d0*/  LDC R6, c[0x0][0x3bc] ;  /* 0x0000ef00ff067b82 */ /* 0x002e700000000800 */
[----:B------:R-:W2:Y:S08]  /*01e0*/  LDC.64 R4, c[0x0][0x3b0] ;  /* 0x0000ec00ff047b82 */ /* 0x000eb00000000a00 */
[----:B------:R-:W3:Y:S01]  /*01f0*/  LDC.64 R8, c[0x0][0x3a0] ;  /* 0x0000e800ff087b82 */ /* 0x000ee20000000a00 */
[----:B-1----:R-:W-:-:S02]  /*0200*/  IMAD R7, R3, R6, RZ ;  /* 0x0000000603077224 */ /* 0x002fc400078e02ff */
[----:B--2---:R-:W-:-:S05]  /*0210*/  IMAD.WIDE.U32 R4, R3, 0x4, R4 ;  /* 0x0000000403047825 */ /* 0x004fca00078e0004 */
[----:B------:R-:W0:Y:S01]  /*0220*/  LDG.E R10, desc[UR36][R4.64] ;  /* 0x00000024040a7981 */ /* 0x000e22000c1e1900 */
[----:B---3--:R-:W-:-:S05]  /*0230*/  IMAD.WIDE R8, R7, 0x4, R8 ;  /* 0x0000000407087825 */ /* 0x008fca00078e0208 */
[----:B------:R-:W0:Y:S02]  /*0240*/  LDG.E R7, desc[UR36][R8.64] ;  /* 0x0000002408077981 */ /* 0x000e24000c1e1900 */
[----:B0-----:R-:W-:Y:S01]  /*0250*/  FFMA R7, -R10, UR7, R7 ;  /* 0x000000070a077c23 */ /* 0x001fe20008000107 */
[----:B------:R-:W-:-:S04]  /*0260*/  IMAD.WIDE R10, R6, 0x4, R8 ;  /* 0x00000004060a7825 */ /* 0x000fc800078e0208 */
[----:B------:R0:W-:Y:S04]  /*0270*/  STG.E desc[UR36][R8.64], R7 ;  /* 0x0000000708007986 */ /* 0x0001e8000c101924 */
[----:B------:R-:W2:Y:S04]  /*0280*/  LDG.E R12, desc[UR36][R10.64] ;  /* 0x000000240a0c7981 */ /* 0x000ea8000c1e1900 */
[----:B------:R-:W2:Y:S02]  /*0290*/  LDG.E R13, desc[UR36][R4.64+0x4] ;  /* 0x00000424040d7981 */ /* 0x000ea4000c1e1900 */
[----:B--2---:R-:W-:Y:S01]  /*02a0*/  FFMA R17, -R13, UR7, R12 ;  /* 0x000000070d117c23 */ /* 0x004fe2000800010c */
[----:B------:R-:W-:-:S04]  /*02b0*/  IMAD.WIDE R12, R6, 0x4, R10 ;  /* 0x00000004060c7825 */ /* 0x000fc800078e020a */
[----:B------:R1:W-:Y:S04]  /*02c0*/  STG.E desc[UR36][R10.64], R17 ;  /* 0x000000110a007986 */ /* 0x0003e8000c101924 */
[----:B------:R-:W2:Y:S04]  /*02d0*/  LDG.E R14, desc[UR36][R12.64] ;  /* 0x000000240c0e7981 */ /* 0x000ea8000c1e1900 */
[----:B------:R-:W2:Y:S02]  /*02e0*/  LDG.E R15, desc[UR36][R4.64+0x8] ;  /* 0x00000824040f7981 */ /* 0x000ea4000c1e1900 */
[----:B--2---:R-:W-:Y:S01]  /*02f0*/  FFMA R19, -R15, UR7, R14 ;  /* 0x000000070f137c23 */ /* 0x004fe2000800010e */
[----:B------:R-:W-:-:S04]  /*0300*/  IMAD.WIDE R14, R6, 0x4, R12 ;  /* 0x00000004060e7825 */ /* 0x000fc800078e020c */
[----:B------:R2:W-:Y:S04]  /*0310*/  STG.E desc[UR36][R12.64], R19 ;  /* 0x000000130c007986 */ /* 0x0005e8000c101924 */
[----:B0-----:R-:W3:Y:S04]  /*0320*/  LDG.E R7, desc[UR36][R14.64] ;  /* 0x000000240e077981 */ /* 0x001ee8000c1e1900 */
[----:B------:R-:W3:Y:S02]  /*0330*/  LDG.E R8, desc[UR36][R4.64+0xc] ;  /* 0x00000c2404087981 */ /* 0x000ee4000c1e1900 */
[----:B---3--:R-:W-:Y:S01]  /*0340*/  FFMA R7, -R8, UR7, R7 ;  /* 0x0000000708077c23 */ /* 0x008fe20008000107 */
[----:B------:R-:W-:-:S04]  /*0350*/  IMAD.WIDE R8, R6, 0x4, R14 ;  /* 0x0000000406087825 */ /* 0x000fc800078e020e */
[----:B------:R0:W-:Y:S04]  /*0360*/  STG.E desc[UR36][R14.64], R7 ;  /* 0x000000070e007986 */ /* 0x0001e8000c101924 */
[----:B-1----:R-:W3:Y:S04]  /*0370*/  LDG.E R10, desc[UR36][R8.64] ;  /* 0x00000024080a7981 */ /* 0x002ee8000c1e1900 */
[----:B------:R-:W3:Y:S02]  /*0380*/  LDG.E R11, desc[UR36][R4.64+0x10] ;  /* 0x00001024040b7981 */ /* 0x000ee4000c1e1900 */
[----:B---3--:R-:W-:Y:S01]  /*0390*/  FFMA R17, -R11, UR7, R10 ;  /* 0x000000070b117c23 */ /* 0x008fe2000800010a */
[----:B------:R-:W-:-:S04]  /*03a0*/  IMAD.WIDE R10, R6, 0x4, R8 ;  /* 0x00000004060a7825 */ /* 0x000fc800078e0208 */
[----:B------:R1:W-:Y:S04]  /*03b0*/  STG.E desc[UR36][R8.64], R17 ;  /* 0x0000001108007986 */ /* 0x0003e8000c101924 */
[----:B--2---:R-:W2:Y:S04]  /*03c0*/  LDG.E R12, desc[UR36][R10.64] ;  /* 0x000000240a0c7981 */ /* 0x004ea8000c1e1900 */
        /* <DEDUP_REMOVED lines=39> */
[----:B------:R-:W3:Y:S04]  /*0640*/  LDG.E R7, desc[UR36][R10.64] ;  /* 0x000000240a077981 */ /* 0x000ee8000c1e1900 */
[----:B-1----:R-:W3:Y:S02]  /*0650*/  LDG.E R12, desc[UR36][R4.64+0x34] ;  /* 0x00003424040c7981 */ /* 0x002ee4000c1e1900 */
[----:B---3--:R-:W-:Y:S01]  /*0660*/  FFMA R17, -R12, UR7, R7 ;  /* 0x000000070c117c23 */ /* 0x008fe20008000107 */
[----:B------:R-:W-:-:S04]  /*0670*/  IMAD.WIDE R12, R6, 0x4, R10 ;  /* 0x00000004060c7825 */ /* 0x000fc800078e020a */
[----:B------:R1:W-:Y:S04]  /*0680*/  STG.E desc[UR36][R10.64], R17 ;  /* 0x000000110a007986 */ /* 0x0003e8000c101924 */
[----:B------:R-:W3:Y:S04]  /*0690*/  LDG.E R7, desc[UR36][R12.64] ;  /* 0x000000240c077981 */ /* 0x000ee8000c1e1900 */
[----:B--2---:R-:W3:Y:S02]  /*06a0*/  LDG.E R14, desc[UR36][R4.64+0x38] ;  /* 0x00003824040e7981 */ /* 0x004ee4000c1e1900 */
[----:B---3--:R-:W-:Y:S01]  /*06b0*/  FFMA R15, -R14, UR7, R7 ;  /* 0x000000070e0f7c23 */ /* 0x008fe20008000107 */
[----:B------:R-:W-:-:S04]  /*06c0*/  IMAD.WIDE R6, R6, 0x4, R12 ;  /* 0x0000000406067825 */ /* 0x000fc800078e020c */
[----:B------:R1:W-:Y:S04]  /*06d0*/  STG.E desc[UR36][R12.64], R15 ;  /* 0x0000000f0c007986 */ /* 0x0003e8000c101924 */
[----:B0-----:R-:W2:Y:S04]  /*06e0*/  LDG.E R9, desc[UR36][R4.64+0x3c] ;  /* 0x00003c2404097981 */ /* 0x001ea8000c1e1900 */
[----:B------:R-:W2:Y:S01]  /*06f0*/  LDG.E R8, desc[UR36][R6.64] ;  /* 0x0000002406087981 */ /* 0x000ea2000c1e1900 */
[----:B------:R-:W-:-:S04]  /*0700*/  IADD3 R3, PT, PT, R3, 0x10, RZ ;  /* 0x0000001003037810 */ /* 0x000fc80007ffe0ff */
[----:B------:R-:W-:Y:S01]  /*0710*/  ISETP.NE.AND P0, PT, R3, R0, PT ;  /* 0x000000000300720c */ /* 0x000fe20003f05270 */
[----:B--2---:R-:W-:-:S05]  /*0720*/  FFMA R9, -R9, UR7, R8 ;  /* 0x0000000709097c23 */ /* 0x004fca0008000108 */
[----:B------:R1:W-:Y:S07]  /*0730*/  STG.E desc[UR36][R6.64], R9 ;  /* 0x0000000906007986 */ /* 0x0003ee000c101924 */
[----:B------:R-:W-:Y:S05]  /*0740*/  @P0 BRA `(.L_x_2) ;  /* 0xfffffff800a00947 */ /* 0x000fea000383ffff */
.L_x_1:
[----:B------:R-:W-:Y:S05]  /*0750*/  BRA.U !UP1, `(.L_x_3) ;  /* 0x0000000509907547 */ /* 0x000fea000b800000 */
[----:B------:R-:W-:Y:S02]  /*0760*/  UISETP.GE.U32.AND UP0, UPT, UR4, 0x8, UPT ;  /* 0x000000080400788c */ /* 0x000fe4000bf06070 */
[----:B------:R-:W-:-:S04]  /*0770*/  ULOP3.LUT UR6, UR5, 0x7, URZ, 0xc0, !UPT ;  /* 0x0000000705067892 */ /* 0x000fc8000f8ec0ff */
[----:B------:R-:W-:-:S03]  /*0780*/  UISETP.NE.AND UP1, UPT, UR6, URZ, UPT ;  /* 0x000000ff0600728c */ /* 0x000fc6000bf25270 */
[----:B------:R-:W-:Y:S08]  /*0790*/  BRA.U !UP0, `(.L_x_4) ;  /* 0x0000000108bc7547 */ /* 0x000ff0000b800000 */
[----:B------:R-:W0:Y:S01]  /*07a0*/  LDC R3, c[0x0][0x3bc] ;  /* 0x0000ef00ff037b82 */ /* 0x000e220000000800 */
[----:B------:R-:W2:Y:S07]  /*07b0*/  LDCU UR4, c[0x0][0x380] ;  /* 0x00007000ff0477ac */ /* 0x000eae0008000800 */
[----:B------:R-:W3:Y:S08]  /*07c0*/  LDC.64 R4, c[0x0][0x3b0] ;  /* 0x0000ec00ff047b82 */ /* 0x000ef00000000a00 */
[----:B-1----:R-:W1:Y:S01]  /*07d0*/  LDC.64 R6, c[0x0][0x3a0] ;  /* 0x0000e800ff067b82 */ /* 0x002e620000000a00 */
[----:B0-----:R-:W-:-:S02]  /*07e0*/  IMAD R9, R0, R3, RZ ;  /* 0x0000000300097224 */ /* 0x001fc400078e02ff */
[----:B---3--:R-:W-:-:S04]  /*07f0*/  IMAD.WIDE.U32 R4, R0, 0x4, R4 ;  /* 0x0000000400047825 */ /* 0x008fc800078e0004 */
[----:B-1----:R-:W-:Y:S02]  /*0800*/  IMAD.WIDE R6, R9, 0x4, R6 ;  /* 0x0000000409067825 */ /* 0x002fe400078e0206 */
        /* <DEDUP_REMOVED lines=36> */
[----:B------:R-:W3:Y:S01]  /*0a50*/  LDG.E R3, desc[UR36][R12.64] ;  /* 0x000000240c037981 */ /* 0x000ee2000c1e1900 */
[----:B------:R-:W-:Y:S01]  /*0a60*/  IADD3 R0, PT, PT, R0, 0x8, RZ ;  /* 0x0000000800007810 */ /* 0x000fe20007ffe0ff */
[----:B---3--:R-:W-:-:S05]  /*0a70*/  FFMA R3, -R6, UR4, R3 ;  /* 0x0000000406037c23 */ /* 0x008fca0008000103 */
[----:B------:R2:W-:Y:S02]  /*0a80*/  STG.E desc[UR36][R12.64], R3 ;  /* 0x000000030c007986 */ /* 0x0005e4000c101924 */
.L_x_4:
[----:B------:R-:W-:Y:S05]  /*0a90*/  BRA.U !UP1, `(.L_x_3) ;  /* 0x0000000109c07547 */ /* 0x000fea000b800000 */
[----:B------:R-:W-:Y:S02]  /*0aa0*/  UISETP.GE.U32.AND UP0, UPT, UR6, 0x4, UPT ;  /* 0x000000040600788c */ /* 0x000fe4000bf06070 */
[----:B------:R-:W-:-:S04]  /*0ab0*/  ULOP3.LUT UR5, UR5, 0x3, URZ, 0xc0, !UPT ;  /* 0x0000000305057892 */ /* 0x000fc8000f8ec0ff */
[----:B------:R-:W-:-:S03]  /*0ac0*/  UISETP.NE.AND UP1, UPT, UR5, URZ, UPT ;  /* 0x000000ff0500728c */ /* 0x000fc6000bf25270 */
[----:B------:R-:W-:Y:S08]  /*0ad0*/  BRA.U !UP0, `(.L_x_5) ;  /* 0x00000001086c7547 */ /* 0x000ff0000b800000 */
[----:B--2---:R-:W0:Y:S01]  /*0ae0*/  LDC R19, c[0x0][0x3bc] ;  /* 0x0000ef00ff137b82 */ /* 0x004e220000000800 */
[----:B------:R-:W2:Y:S07]  /*0af0*/  LDCU UR4, c[0x0][0x380] ;  /* 0x00007000ff0477ac */ /* 0x000eae0008000800 */
[----:B------:R-:W3:Y:S08]  /*0b00*/  LDC.64 R4, c[0x0][0x3b0] ;  /* 0x0000ec00ff047b82 */ /* 0x000ef00000000a00 */
[----:B-1----:R-:W1:Y:S01]  /*0b10*/  LDC.64 R6, c[0x0][0x3a0] ;  /* 0x0000e800ff067b82 */ /* 0x002e620000000a00 */
[----:B0-----:R-:W-:-:S02]  /*0b20*/  IMAD R3, R0, R19, RZ ;  /* 0x0000001300037224 */ /* 0x001fc400078e02ff */
[----:B---3--:R-:W-:-:S05]  /*0b30*/  IMAD.WIDE.U32 R4, R0, 0x4, R4 ;  /* 0x0000000400047825 */ /* 0x008fca00078e0004 */
[----:B------:R-:W2:Y:S01]  /*0b40*/  LDG.E R8, desc[UR36][R4.64] ;  /* 0x0000002404087981 */ /* 0x000ea2000c1e1900 */
[----:B-1----:R-:W-:-:S05]  /*0b50*/  IMAD.WIDE R6, R3, 0x4, R6 ;  /* 0x0000000403067825 */ /* 0x002fca00078e0206 */
        /* <DEDUP_REMOVED lines=14> */
[----:B0-----:R-:W2:Y:S04]  /*0c40*/  LDG.E R6, desc[UR36][R4.64+0xc] ;  /* 0x00000c2404067981 */ /* 0x001ea8000c1e1900 */
[----:B------:R-:W2:Y:S01]  /*0c50*/  LDG.E R3, desc[UR36][R12.64] ;  /* 0x000000240c037981 */ /* 0x000ea2000c1e1900 */
[----:B------:R-:W-:Y:S01]  /*0c60*/  IADD3 R0, PT, PT, R0, 0x4, RZ ;  /* 0x0000000400007810 */ /* 0x000fe20007ffe0ff */
[----:B--2---:R-:W-:-:S05]  /*0c70*/  FFMA R3, -R6, UR4, R3 ;  /* 0x0000000406037c23 */ /* 0x004fca0008000103 */
[----:B------:R3:W-:Y:S02]  /*0c80*/  STG.E desc[UR36][R12.64], R3 ;  /* 0x000000030c007986 */ /* 0x0007e4000c101924 */
.L_x_5:
[----:B------:R-:W-:Y:S05]  /*0c90*/  BRA.U !UP1, `(.L_x_3) ;  /* 0x0000000109407547 */ /* 0x000fea000b800000 */
[----:B-123--:R-:W0:Y:S01]  /*0ca0*/  LDC.64 R8, c[0x0][0x3a0] ;  /* 0x0000e800ff087b82 */ /* 0x00ee220000000a00 */
[----:B------:R-:W1:Y:S01]  /*0cb0*/  LDCU UR7, c[0x0][0x380] ;  /* 0x00007000ff0777ac */ /* 0x000e620008000800 */
[----:B------:R-:W2:Y:S06]  /*0cc0*/  LDCU UR6, c[0x0][0x3bc] ;  /* 0x00007780ff0677ac */ /* 0x000eac0008000800 */
[----:B------:R-:W3:Y:S01]  /*0cd0*/  LDC.64 R10, c[0x0][0x3b0] ;  /* 0x0000ec00ff0a7b82 */ /* 0x000ee20000000a00 */
[----:B------:R-:W-:-:S05]  /*0ce0*/  UMOV UR4, URZ ;  /* 0x000000ff00047c82 */ /* 0x000fca0008000000 */
.L_x_6:
[C---:B--2-4-:R-:W-:Y:S02]  /*0cf0*/  IMAD R5, R0.reuse, UR6, RZ ;  /* 0x0000000600057c24 */ /* 0x054fe4000f8e02ff */
[----:B---3--:R-:W-:-:S04]  /*0d00*/  IMAD.WIDE.U32 R6, R0, 0x4, R10 ;  /* 0x0000000400067825 */ /* 0x008fc800078e000a */
[----:B0-----:R-:W-:Y:S02]  /*0d10*/  IMAD.WIDE R4, R5, 0x4, R8 ;  /* 0x0000000405047825 */ /* 0x001fe400078e0208 */
[----:B------:R-:W1:Y:S04]  /*0d20*/  LDG.E R6, desc[UR36][R6.64] ;  /* 0x0000002406067981 */ /* 0x000e68000c1e1900 */
[----:B------:R-:W1:Y:S01]  /*0d30*/  LDG.E R3, desc[UR36][R4.64] ;  /* 0x0000002404037981 */ /* 0x000e62000c1e1900 */
[----:B------:R-:W-:Y:S01]  /*0d40*/  UIADD3 UR4, UPT, UPT, UR4, 0x1, URZ ;  /* 0x0000000104047890 */ /* 0x000fe2000fffe0ff */
[----:B------:R-:W-:-:S03]  /*0d50*/  IADD3 R0, PT, PT, R0, 0x1, RZ ;  /* 0x0000000100007810 */ /* 0x000fc60007ffe0ff */
[----:B------:R-:W-:Y:S01]  /*0d60*/  UISETP.NE.AND UP0, UPT, UR4, UR5, UPT ;  /* 0x000000050400728c */ /* 0x000fe2000bf05270 */
[----:B-1----:R-:W-:-:S05]  /*0d70*/  FFMA R3, -R6, UR7, R3 ;  /* 0x0000000706037c23 */ /* 0x002fca0008000103 */
[----:B------:R4:W-:Y:S03]  /*0d80*/  STG.E desc[UR36][R4.64], R3 ;  /* 0x0000000304007986 */ /* 0x0009e6000c101924 */
[----:B------:R-:W-:Y:S05]  /*0d90*/  BRA.U UP0, `(.L_x_6) ;  /* 0xfffffffd00d47547 */ /* 0x000fea000b83ffff */
.L_x_3:
[----:B------:R-:W0:Y:S02]  /*0da0*/  LDC R0, c[0x0][0x3bc] ;  /* 0x0000ef00ff007b82 */ /* 0x000e240000000800 */
[----:B0-----:R-:W-:-:S13]  /*0db0*/  ISETP.GE.AND P0, PT, R0, 0x1, PT ;  /* 0x000000010000780c */ /* 0x001fda0003f06270 */
[----:B------:R-:W-:Y:S05]  /*0dc0*/  @!P0 BRA `(.L_x_0) ;  /* 0x0000000800588947 */ /* 0x000fea0003800000 */
[C---:B-123--:R-:W-:Y:S02]  /*0dd0*/  LOP3.LUT R13, R0.reuse, 0x7, RZ, 0xc0, !PT ;  /* 0x00000007000d7812 */ /* 0x04efe400078ec0ff */
[C---:B----4-:R-:W-:Y:S02]  /*0de0*/  IADD3 R3, PT, PT, R0.reuse, -0x1, RZ ;  /* 0xffffffff00037810 */ /* 0x050fe40007ffe0ff */
[----:B------:R-:W-:Y:S02]  /*0df0*/  IADD3 R4, PT, PT, R13, -0x1, RZ ;  /* 0xffffffff0d047810 */ /* 0x000fe40007ffe0ff */
[----:B------:R-:W-:Y:S01]  /*0e00*/  ISETP.GE.U32.AND P1, PT, R3, 0x7, PT ;  /* 0x000000070300780c */ /* 0x000fe20003f26070 */
[----:B------:R-:W-:Y:S01]  /*0e10*/  HFMA2 R3, -RZ, RZ, 0, 0 ;  /* 0x00000000ff037431 */ /* 0x000fe200000001ff */
[----:B------:R-:W-:Y:S02]  /*0e20*/  LOP3.LUT R14, R0, 0x3, RZ, 0xc0, !PT ;  /* 0x00000003000e7812 */ /* 0x000fe400078ec0ff */
[----:B------:R-:W-:-:S02]  /*0e30*/  ISETP.GE.U32.AND P0, PT, R4, 0x3, PT ;  /* 0x000000030400780c */ /* 0x000fc40003f06070 */
[----:B------:R-:W-:-:S11]  /*0e40*/  LOP3.LUT R0, R0, 0x7ffffff8, RZ, 0xc0, !PT ;  /* 0x7ffffff800007812 */ /* 0x000fd600078ec0ff */
.L_x_11:
[----:B0-----:R-:W0:Y:S01]  /*0e50*/  LDC.64 R4, c[0x0][0x3b0] ;  /* 0x0000ec00ff047b82 */ /* 0x001e220000000a00 */
[----:B------:R-:W-:-:S07]  /*0e60*/  MOV R12, RZ ;  /* 0x000000ff000c7202 */ /* 0x000fce0000000f00 */
[----:B------:R-:W1:Y:S01]  /*0e70*/  LDC R6, c[0x0][0x3bc] ;  /* 0x0000ef00ff067b82 */ /* 0x000e620000000800 */
[----:B0-----:R-:W-:-:S04]  /*0e80*/  IMAD.WIDE.U32 R4, R3, 0x4, R4 ;  /* 0x0000000403047825 */ /* 0x001fc800078e0004 */
[----:B-12---:R-:W-:Y:S01]  /*0e90*/  IMAD R7, R3, R6, 0x1 ;  /* 0x0000000103077424 */ /* 0x006fe200078e0206 */
[----:B---3--:R-:W-:Y:S06]  /*0ea0*/  @!P1 BRA `(.L_x_7) ;  /* 0x0000000000f09947 */ /* 0x008fec0003800000 */
[----:B------:R-:W0:Y:S01]  /*0eb0*/  LDCU UR5, c[0x0][0x380] ;  /* 0x00007000ff0577ac */ /* 0x000e220008000800 */
[----:B------:R-:W-:-:S05]  /*0ec0*/  UMOV UR4, URZ ;  /* 0x000000ff00047c82 */ /* 0x000fca0008000000 */
.L_x_8:
[----:B---3--:R-:W1:Y:S01]  /*0ed0*/  LDC.64 R8, c[0x0][0x3a0] ;  /* 0x0000e800ff087b82 */ /* 0x008e620000000a00 */
[----:B------:R-:W-:Y:S01]  /*0ee0*/  IADD3 R15, PT, PT, R7, UR4, RZ ;  /* 0x00000004070f7c10 */ /* 0x000fe2000fffe0ff */
[----:B------:R-:W-:-:S06]  /*0ef0*/  IMAD R17, R25, R6, UR4 ;  /* 0x0000000419117e24 */ /* 0x000fcc000f8e0206 */
[----:B------:R-:W2:Y:S01]  /*0f00*/  LDC.64 R10, c[0x0][0x390] ;  /* 0x0000e400ff0a7b82 */ /* 0x000ea20000000a00 */
[----:B-1----:R-:W-:Y:S02]  /*0f10*/  IMAD.WIDE R8, R15, 0x4, R8 ;  /* 0x000000040f087825 */ /* 0x002fe400078e0208 */
[----:B------:R-:W0:Y:S04]  /*0f20*/  LDG.E R15, desc[UR36][R4.64] ;  /* 0x00000024040f7981 */ /* 0x000e28000c1e1900 */
[----:B------:R-:W3:Y:S01]  /*0f30*/  LDG.E R12, desc[UR36][R8.64] ;  /* 0x00000024080c7981 */ /* 0x000ee2000c1e1900 */
[----:B--2---:R-:W-:-:S05]  /*0f40*/  IMAD.WIDE R10, R17, 0x4, R10 ;  /* 0x00000004110a7825 */ /* 0x004fca00078e020a */
[----:B------:R-:W3:Y:S01]  /*0f50*/  LDG.E R16, desc[UR36][R10.64] ;  /* 0x000000240a107981 */ /* 0x000ee2000c1e1900 */
[----:B0-----:R-:W-:-:S04]  /*0f60*/  FMUL R15, R15, UR5 ;  /* 0x000000050f0f7c20 */ /* 0x001fc80008400000 */
[----:B---3--:R-:W-:Y:S02]  /*0f70*/  FFMA R15, -R15, R16, R12 ;  /* 0x000000100f0f7223 */ /* 0x008fe4000000010c */
[----:B------:R-:W2:Y:S04]  /*0f80*/  LDG.E R12, desc[UR36][R8.64+0x4] ;  /* 0x00000424080c7981 */ /* 0x000ea8000c1e1900 */
[----:B------:R0:W-:Y:S04]  /*0f90*/  STG.E desc[UR36][R8.64], R15 ;  /* 0x0000000f08007986 */ /* 0x0001e8000c101924 */
[----:B------:R-:W3:Y:S04]  /*0fa0*/  LDG.E R16, desc[UR36][R4.64] ;  /* 0x0000002404107981 */ /* 0x000ee8000c1e1900 */
[----:B------:R-:W2:Y:S01]  /*0fb0*/  LDG.E R19, desc[UR36][R10.64+0x4] ;  /* 0x000004240a137981 */ /* 0x000ea2000c1e1900 */
[----:B---3--:R-:W-:-:S04]  /*0fc0*/  FMUL R17, R16, UR5 ;  /* 0x0000000510117c20 */ /* 0x008fc80008400000 */
[----:B--2---:R-:W-:Y:S02]  /*0fd0*/  FFMA R17, -R17, R19, R12 ;  /* 0x0000001311117223 */ /* 0x004fe4000000010c */
        /* <DEDUP_REMOVED lines=8> */
[----:B0-----:R-:W4:Y:S04]  /*1060*/  LDG.E R15, desc[UR36][R4.64] ;  /* 0x00000024040f7981 */ /* 0x001f28000c1e1900 */
[----:B------:R-:W2:Y:S01]  /*1070*/  LDG.E R16, desc[UR36][R10.64+0xc] ;  /* 0x00000c240a107981 */ /* 0x000ea2000c1e1900 */
[----:B----4-:R-:W-:-:S04]  /*1080*/  FMUL R15, R15, UR5 ;  /* 0x000000050f0f7c20 */ /* 0x010fc80008400000 */
[----:B--2---:R-:W-:Y:S02]  /*1090*/  FFMA R15, -R15, R16, R12 ;  /* 0x000000100f0f7223 */ /* 0x004fe4000000010c */
[----:B------:R-:W2:Y:S04]  /*10a0*/  LDG.E R12, desc[UR36][R8.64+0x10] ;  /* 0x00001024080c7981 */ /* 0x000ea8000c1e1900 */
[----:B------:R0:W-:Y:S04]  /*10b0*/  STG.E desc[UR36][R8.64+0xc], R15 ;  /* 0x00000c0f08007986 */ /* 0x0001e8000c101924 */
[----:B------:R-:W1:Y:S04]  /*10c0*/  LDG.E R16, desc[UR36][R4.64] ;  /* 0x0000002404107981 */ /* 0x000e68000c1e1900 */
[----:B------:R-:W2:Y:S01]  /*10d0*/  LDG.E R20, desc[UR36][R10.64+0x10] ;  /* 0x000010240a147981 */ /* 0x000ea2000c1e1900 */
[----:B-1----:R-:W-:-:S04]  /*10e0*/  FMUL R17, R16, UR5 ;  /* 0x0000000510117c20 */ /* 0x002fc80008400000 */
        /* <DEDUP_REMOVED lines=17> */
[----:B------:R-:W-:-:S06]  /*1200*/  UIADD3 UR4, UPT, UPT, UR4, 0x8, URZ ;  /* 0x0000000804047890 */ /* 0x000fcc000fffe0ff */
[----:B------:R-:W-:Y:S01]  /*1210*/  ISETP.NE.AND P2, PT, R0, UR4, PT ;  /* 0x0000000400007c0c */ /* 0x000fe2000bf45270 */
[----:B-1----:R-:W-:-:S04]  /*1220*/  FMUL R17, R16, UR5 ;  /* 0x0000000510117c20 */ /* 0x002fc80008400000 */
[----:B--2---:R-:W-:-:S05]  /*1230*/  FFMA R17, -R17, R20, R12 ;  /* 0x0000001411117223 */ /* 0x004fca000000010c */
[----:B------:R3:W-:Y:S03]  /*1240*/  STG.E desc[UR36][R8.64+0x1c], R17 ;  /* 0x00001c1108007986 */ /* 0x0007e6000c101924 */
[----:B------:R-:W-:Y:S05]  /*1250*/  @P2 BRA `(.L_x_8) ;  /* 0xfffffffc001c2947 */ /* 0x000fea000383ffff */
[----:B------:R-:W-:-:S07]  /*1260*/  MOV R12, R0 ;  /* 0x00000000000c7202 */ /* 0x000fce0000000f00 */
.L_x_7:
[----:B------:R-:W-:-:S13]  /*1270*/  ISETP.NE.AND P2, PT, R13, RZ, PT ;  /* 0x000000ff0d00720c */ /* 0x000fda0003f45270 */
[----:B------:R-:W-:Y:S05]  /*1280*/  @!P2 BRA `(.L_x_9) ;  /* 0x000000040018a947 */ /* 0x000fea0003800000 */
[----:B------:R-:W-:Y:S01]  /*1290*/  ISETP.NE.AND P2, PT, R14, RZ, PT ;  /* 0x000000ff0e00720c */ /* 0x000fe20003f45270 */
[----:B------:R-:W-:-:S12]  /*12a0*/  @!P0 BRA `(.L_x_10) ;  /* 0x0000000000808947 */ /* 0x000fd80003800000 */
[----:B------:R-:W0:Y:S01]  /*12b0*/  LDC.64 R10, c[0x0][0x3a0] ;  /* 0x0000e800ff0a7b82 */ /* 0x000e220000000a00 */
[----:B---3--:R-:W-:Y:S01]  /*12c0*/  IADD3 R15, PT, PT, R7, R12, RZ ;  /* 0x0000000c070f7210 */ /* 0x008fe20007ffe0ff */
[----:B------:R-:W-:Y:S01]  /*12d0*/  IMAD R17, R25, R6, R12 ;  /* 0x0000000619117224 */ /* 0x000fe200078e020c */
[----:B------:R-:W2:Y:S01]  /*12e0*/  LDG.E R16, desc[UR36][R4.64] ;  /* 0x0000002404107981 */ /* 0x000ea2000c1e1900 */
[----:B------:R-:W2:Y:S04]  /*12f0*/  LDCU UR4, c[0x0][0x380] ;  /* 0x00007000ff0477ac */ /* 0x000ea80008000800 */
[----:B------:R-:W1:Y:S01]  /*1300*/  LDC.64 R8, c[0x0][0x390] ;  /* 0x0000e400ff087b82 */ /* 0x000e620000000a00 */
[----:B0-----:R-:W-:-:S05]  /*1310*/  IMAD.WIDE R10, R15, 0x4, R10 ;  /* 0x000000040f0a7825 */ /* 0x001fca00078e020a */
[----:B------:R-:W3:Y:S01]  /*1320*/  LDG.E R15, desc[UR36][R10.64] ;  /* 0x000000240a0f7981 */ /* 0x000ee2000c1e1900 */
[----:B-1----:R-:W-:-:S05]  /*1330*/  IMAD.WIDE R8, R17, 0x4, R8 ;  /* 0x0000000411087825 */ /* 0x002fca00078e0208 */
[----:B------:R-:W3:Y:S01]  /*1340*/  LDG.E R17, desc[UR36][R8.64] ;  /* 0x0000002408117981 */ /* 0x000ee2000c1e1900 */
[----:B--2---:R-:W-:-:S04]  /*1350*/  FMUL R16, R16, UR4 ;  /* 0x0000000410107c20 */ /* 0x004fc80008400000 */
[----:B---3--:R-:W-:Y:S02]  /*1360*/  FFMA R15, -R16, R17, R15 ;  /* 0x00000011100f7223 */ /* 0x008fe4000000010f */
[----:B------:R-:W2:Y:S04]  /*1370*/  LDG.E R16, desc[UR36][R10.64+0x4] ;  /* 0x000004240a107981 */ /* 0x000ea8000c1e1900 */
[----:B------:R0:W-:Y:S04]  /*1380*/  STG.E desc[UR36][R10.64], R15 ;  /* 0x0000000f0a007986 */ /* 0x0001e8000c101924 */
[----:B------:R-:W3:Y:S04]  /*1390*/  LDG.E R17, desc[UR36][R4.64] ;  /* 0x0000002404117981 */ /* 0x000ee8000c1e1900 */
[----:B------:R-:W2:Y:S04]  /*13a0*/  LDG.E R19, desc[UR36][R8.64+0x4] ;  /* 0x0000042408137981 */ /* 0x000ea8000c1e1900 */
[----:B0-----:R-:W4:Y:S01]  /*13b0*/  LDG.E R15, desc[UR36][R10.64+0xc] ;  /* 0x00000c240a0f7981 */ /* 0x001f22000c1e1900 */
[----:B---3--:R-:W-:-:S04]  /*13c0*/  FMUL R17, R17, UR4 ;  /* 0x0000000411117c20 */ /* 0x008fc80008400000 */
[----:B--2---:R-:W-:Y:S02]  /*13d0*/  FFMA R17, -R17, R19, R16 ;  /* 0x0000001311117223 */ /* 0x004fe40000000110 */
[----:B------:R-:W2:Y:S04]  /*13e0*/  LDG.E R16, desc[UR36][R10.64+0x8] ;  /* 0x000008240a107981 */ /* 0x000ea8000c1e1900 */
[----:B------:R0:W-:Y:S04]  /*13f0*/  STG.E desc[UR36][R10.64+0x4], R17 ;  /* 0x000004110a007986 */ /* 0x0001e8000c101924 */
[----:B------:R-:W3:Y:S04]  /*1400*/  LDG.E R19, desc[UR36][R4.64] ;  /* 0x0000002404137981 */ /* 0x000ee8000c1e1900 */
[----:B------:R-:W2:Y:S01]  /*1410*/  LDG.E R20, desc[UR36][R8.64+0x8] ;  /* 0x0000082408147981 */ /* 0x000ea2000c1e1900 */
[----:B---3--:R-:W-:-:S04]  /*1420*/  FMUL R19, R19, UR4 ;  /* 0x0000000413137c20 */ /* 0x008fc80008400000 */
[----:B--2---:R-:W-:-:S05]  /*1430*/  FFMA R19, -R19, R20, R16 ;  /* 0x0000001413137223 */ /* 0x004fca0000000110 */
[----:B------:R0:W-:Y:S04]  /*1440*/  STG.E desc[UR36][R10.64+0x8], R19 ;  /* 0x000008130a007986 */ /* 0x0001e8000c101924 */
[----:B------:R-:W2:Y:S04]  /*1450*/  LDG.E R16, desc[UR36][R4.64] ;  /* 0x0000002404107981 */ /* 0x000ea8000c1e1900 */
[----:B------:R-:W4:Y:S01]  /*1460*/  LDG.E R20, desc[UR36][R8.64+0xc] ;  /* 0x00000c2408147981 */ /* 0x000f22000c1e1900 */
[----:B------:R-:W-:Y:S01]  /*1470*/  IADD3 R12, PT, PT, R12, 0x4, RZ ;  /* 0x000000040c0c7810 */ /* 0x000fe20007ffe0ff */
[----:B--2---:R-:W-:-:S04]  /*1480*/  FMUL R16, R16, UR4 ;  /* 0x0000000410107c20 */ /* 0x004fc80008400000 */
[----:B----4-:R-:W-:-:S05]  /*1490*/  FFMA R15, -R16, R20, R15 ;  /* 0x00000014100f7223 */ /* 0x010fca000000010f */
[----:B------:R0:W-:Y:S02]  /*14a0*/  STG.E desc[UR36][R10.64+0xc], R15 ;  /* 0x00000c0f0a007986 */ /* 0x0001e4000c101924 */
.L_x_10:
[----:B------:R-:W-:Y:S05]  /*14b0*/  @!P2 BRA `(.L_x_9) ;  /* 0x00000000008ca947 */ /* 0x000fea0003800000 */
[----:B------:R-:W-:-:S13]  /*14c0*/  ISETP.NE.AND P2, PT, R14, 0x1, PT ;  /* 0x000000010e00780c */ /* 0x000fda0003f45270 */
[----:B---3--:R-:W1:Y:S01]  /*14d0*/  @P2 LDC.64 R8, c[0x0][0x3a0] ;  /* 0x0000e800ff082b82 */ /* 0x008e620000000a00 */
[----:B0-----:R-:W-:Y:S01]  /*14e0*/  @P2 IADD3 R11, PT, PT, R7, R12, RZ ;  /* 0x0000000c070b2210 */ /* 0x001fe20007ffe0ff */
[----:B------:R-:W-:-:S06]  /*14f0*/  @P2 IMAD R15, R25, R6, R12 ;  /* 0x00000006190f2224 */ /* 0x000fcc00078e020c */
[----:B------:R-:W0:Y:S08]  /*1500*/  @P2 LDC.64 R16, c[0x0][0x390] ;  /* 0x0000e400ff102b82 */ /* 0x000e300000000a00 */
[----:B------:R-:W2:Y:S01]  /*1510*/  @P2 LDC R24, c[0x0][0x380] ;  /* 0x0000e000ff182b82 */ /* 0x000ea20000000800 */
[----:B-1----:R-:W-:Y:S02]  /*1520*/  @P2 IMAD.WIDE R8, R11, 0x4, R8 ;  /* 0x000000040b082825 */ /* 0x002fe400078e0208 */
[----:B------:R-:W2:Y:S04]  /*1530*/  @P2 LDG.E R11, desc[UR36][R4.64] ;  /* 0x00000024040b2981 */ /* 0x000ea8000c1e1900 */
[----:B------:R-:W3:Y:S01]  /*1540*/  @P2 LDG.E R10, desc[UR36][R8.64] ;  /* 0x00000024080a2981 */ /* 0x000ee2000c1e1900 */
[----:B0-----:R-:W-:-:S03]  /*1550*/  @P2 IMAD.WIDE R16, R15, 0x4, R16 ;  /* 0x000000040f102825 */ /* 0x001fc600078e0210 */
[----:B------:R-:W4:Y:S04]  /*1560*/  @P2 LDG.E R19, desc[UR36][R8.64+0x4] ;  /* 0x0000042408132981 */ /* 0x000f28000c1e1900 */
[----:B------:R-:W3:Y:S01]  /*1570*/  @P2 LDG.E R15, desc[UR36][R16.64] ;  /* 0x00000024100f2981 */ /* 0x000ee2000c1e1900 */
[----:B------:R-:W-:-:S13]  /*1580*/  LOP3.LUT P3, RZ, R6, 0x1, RZ, 0xc0, !PT ;  /* 0x0000000106ff7812 */ /* 0x000fda000786c0ff */
[----:B------:R-:W0:Y:S01]  /*1590*/  @P3 LDC.64 R20, c[0x0][0x390] ;  /* 0x0000e400ff143b82 */ /* 0x000e220000000a00 */
[----:B--2---:R-:W-:-:S04]  /*15a0*/  @P2 FMUL R11, R11, R24 ;  /* 0x000000180b0b2220 */ /* 0x004fc80000400000 */
[----:B---3--:R-:W-:-:S03]  /*15b0*/  @P2 FFMA R15, -R11, R15, R10 ;  /* 0x0000000f0b0f2223 */ /* 0x008fc6000000010a */
[----:B------:R-:W1:Y:S02]  /*15c0*/  @P3 LDC.64 R10, c[0x0][0x3a0] ;  /* 0x0000e800ff0a3b82 */ /* 0x000e640000000a00 */
[----:B------:R2:W-:Y:S04]  /*15d0*/  @P2 STG.E desc[UR36][R8.64], R15 ;  /* 0x0000000f08002986 */ /* 0x0005e8000c101924 */
[----:B------:R-:W3:Y:S04]  /*15e0*/  @P2 LDG.E R22, desc[UR36][R4.64] ;  /* 0x0000002404162981 */ /* 0x000ee8000c1e1900 */
[----:B------:R-:W4:Y:S01]  /*15f0*/  @P2 LDG.E R23, desc[UR36][R16.64+0x4] ;  /* 0x0000042410172981 */ /* 0x000f22000c1e1900 */
[----:B------:R-:W-:-:S04]  /*1600*/  @P2 IADD3 R12, PT, PT, R12, 0x2, RZ ;  /* 0x000000020c0c2810 */ /* 0x000fc80007ffe0ff */
[----:B------:R-:W-:Y:S01]  /*1610*/  @P3 IADD3 R7, PT, PT, R7, R12, RZ ;  /* 0x0000000c07073210 */ /* 0x000fe20007ffe0ff */
[----:B------:R-:W-:-:S04]  /*1620*/  @P3 IMAD R27, R25, R6, R12 ;  /* 0x00000006191b3224 */ /* 0x000fc800078e020c */
[----:B0-----:R-:W-:-:S04]  /*1630*/  @P3 IMAD.WIDE R20, R27, 0x4, R20 ;  /* 0x000000041b143825 */ /* 0x001fc800078e0214 */
[----:B-1----:R-:W-:Y:S02]  /*1640*/  @P3 IMAD.WIDE R10, R7, 0x4, R10 ;  /* 0x00000004070a3825 */ /* 0x002fe400078e020a */
[----:B------:R-:W0:Y:S02]  /*1650*/  @P3 LDC R7, c[0x0][0x380] ;  /* 0x0000e000ff073b82 */ /* 0x000e240000000800 */
[----:B---3--:R-:W-:-:S04]  /*1660*/  @P2 FMUL R22, R22, R24 ;  /* 0x0000001816162220 */ /* 0x008fc80000400000 */
[----:B----4-:R-:W-:-:S05]  /*1670*/  @P2 FFMA R19, -R22, R23, R19 ;  /* 0x0000001716132223 */ /* 0x010fca0000000113 */
[----:B------:R2:W-:Y:S04]  /*1680*/  @P2 STG.E desc[UR36][R8.64+0x4], R19 ;  /* 0x0000041308002986 */ /* 0x0005e8000c101924 */
[----:B------:R-:W0:Y:S04]  /*1690*/  @P3 LDG.E R4, desc[UR36][R4.64] ;  /* 0x0000002404043981 */ /* 0x000e28000c1e1900 */
[----:B------:R-:W3:Y:S04]  /*16a0*/  @P3 LDG.E R20, desc[UR36][R20.64] ;  /* 0x0000002414143981 */ /* 0x000ee8000c1e1900 */
[----:B------:R-:W3:Y:S01]  /*16b0*/  @P3 LDG.E R6, desc[UR36][R10.64] ;  /* 0x000000240a063981 */ /* 0x000ee2000c1e1900 */
[----:B0-----:R-:W-:-:S04]  /*16c0*/  @P3 FMUL R7, R4, R7 ;  /* 0x0000000704073220 */ /* 0x001fc80000400000 */
[----:B---3--:R-:W-:-:S05]  /*16d0*/  @P3 FFMA R7, -R7, R20, R6 ;  /* 0x0000001407073223 */ /* 0x008fca0000000106 */
[----:B------:R2:W-:Y:S02]  /*16e0*/  @P3 STG.E desc[UR36][R10.64], R7 ;  /* 0x000000070a003986 */ /* 0x0005e4000c101924 */
.L_x_9:
[----:B------:R-:W1:Y:S01]  /*16f0*/  LDCU UR4, c[0x0][0x3c0] ;  /* 0x00007800ff0477ac */ /* 0x000e620008000800 */
[----:B------:R-:W-:-:S04]  /*1700*/  IADD3 R3, PT, PT, R3, 0x1, RZ ;  /* 0x0000000103037810 */ /* 0x000fc80007ffe0ff */
[----:B-1----:R-:W-:-:S13]  /*1710*/  ISETP.NE.AND P2, PT, R3, UR4, PT ;  /* 0x0000000403007c0c */ /* 0x002fda000bf45270 */
[----:B------:R-:W-:Y:S05]  /*1720*/  @P2 BRA `(.L_x_11) ;  /* 0xfffffff400c82947 */ /* 0x000fea000383ffff */
.L_x_0:
[----:B------:R-:W5:Y:S02]  /*1730*/  LDC R0, c[0x0][0x3bc] ;  /* 0x0000ef00ff007b82 */ /* 0x000f640000000800 */
[----:B-----5:R-:W-:-:S13]  /*1740*/  ISETP.GE.AND P0, PT, R0, 0x1, PT ;  /* 0x000000010000780c */ /* 0x020fda0003f06270 */
[----:B------:R-:W-:Y:S05]  /*1750*/  @!P0 EXIT ;  /* 0x000000000000894d */ /* 0x000fea0003800000 */
[----:B----4-:R-:W4:Y:S02]  /*1760*/  LDC R4, c[0x0][0x3b8] ;  /* 0x0000ee00ff047b82 */ /* 0x010f240000000800 */
[----:B----4-:R-:W-:-:S13]  /*1770*/  ISETP.GE.AND P0, PT, R4, 0x1, PT ;  /* 0x000000010400780c */ /* 0x010fda0003f06270 */
[----:B------:R-:W-:Y:S05]  /*1780*/  @!P0 BRA `(.L_x_12) ;  /* 0x0000001400e48947 */ /* 0x000fea0003800000 */
[----:B------:R-:W-:Y:S02]  /*1790*/  HFMA2 R24, -RZ, RZ, 0, 0 ;  /* 0x00000000ff187431 */ /* 0x000fe400000001ff */
[----:B------:R-:W-:Y:S01]  /*17a0*/  IMAD R25, R25, R4, RZ ;  /* 0x0000000419197224 */ /* 0x000fe200078e02ff */
[----:B------:R-:W4:Y:S06]  /*17b0*/  LDCU UR38, c[0x0][0x380] ;  /* 0x00007000ff2677ac */ /* 0x000f2c0008000800 */
.L_x_33:
[----:B------:R-:W5:Y:S01]  /*17c0*/  LDC.64 R28, c[0x0][0x3a8] ;  /* 0x0000ea00ff1c7b82 */ /* 0x000f620000000a00 */
[----:B------:R-:W0:Y:S01]  /*17d0*/  LDCU UR4, c[0x0][0x3b8] ;  /* 0x00007700ff0477ac */ /* 0x000e220008000800 */
[----:B------:R-:W4:Y:S06]  /*17e0*/  LDCU UR5, c[0x0][0x380] ;  /* 0x00007000ff0577ac */ /* 0x000f2c0008000800 */
[----:B-12---:R-:W1:Y:S01]  /*17f0*/  LDC.64 R6, c[0x0][0x398] ;  /* 0x0000e600ff067b82 */ /* 0x006e620000000a00 */
[C---:B0-----:R-:W-:Y:S01]  /*1800*/  IMAD R23, R24.reuse, UR4, RZ ;  /* 0x0000000418177c24 */ /* 0x041fe2000f8e02ff */
[----:B------:R-:W0:Y:S01]  /*1810*/  LDCU UR4, c[0x0][0x3b8] ;  /* 0x00007700ff0477ac */ /* 0x000e220008000800 */
[----:B-----5:R-:W-:-:S05]  /*1820*/  IMAD.WIDE.U32 R28, R24, 0x4, R28 ;  /* 0x00000004181c7825 */ /* 0x020fca00078e001c */
[----:B---3--:R-:W4:Y:S01]  /*1830*/  LDG.E R3, desc[UR36][R28.64] ;  /* 0x000000241c037981 */ /* 0x008f22000c1e1900 */
[----:B-1----:R-:W-:-:S05]  /*1840*/  IMAD.WIDE.U32 R4, R23, 0x4, R6 ;  /* 0x0000000417047825 */ /* 0x002fca00078e0006 */
[----:B------:R-:W4:Y:S01]  /*1850*/  LDG.E R0, desc[UR36][R4.64] ;  /* 0x0000002404007981 */ /* 0x000f22000c1e1900 */
[----:B------:R-:W-:Y:S01]  /*1860*/  MOV R22, RZ ;  /* 0x000000ff00167202 */ /* 0x000fe20000000f00 */
[----:B----4-:R-:W-:-:S05]  /*1870*/  FFMA R3, -R3, UR5, R0 ;  /* 0x0000000503037c23 */ /* 0x010fca0008000100 */
[----:B------:R1:W-:Y:S01]  /*1880*/  STG.E desc[UR36][R4.64], R3 ;  /* 0x0000000304007986 */ /* 0x0003e2000c101924 */
[----:B0-----:R-:W-:-:S04]  /*1890*/  UIADD3 UR5, UPT, UPT, UR4, -0x1, URZ ;  /* 0xffffffff04057890 */ /* 0x001fc8000fffe0ff */
[----:B------:R-:W-:-:S09]  /*18a0*/  UISETP.GE.U32.AND UP0, UPT, UR5, 0x7, UPT ;  /* 0x000000070500788c */ /* 0x000fd2000bf06070 */
[----:B-1----:R-:W-:Y:S05]  /*18b0*/  BRA.U !UP0, `(.L_x_13) ;  /* 0x0000000908a87547 */ /* 0x002fea000b800000 */
[----:B------:R-:W-:Y:S01]  /*18c0*/  UIMAD.WIDE.U32 UR6, UR4, 0x4, URZ ;  /* 0x00000004040678a5 */ /* 0x000fe2000f8e00ff */
[----:B------:R-:W-:Y:S01]  /*18d0*/  BSSY.RECONVERGENT B6, `(.L_x_14) ;  /* 0x00000a5000067945 */ /* 0x000fe20003800200 */
[----:B------:R-:W-:Y:S01]  /*18e0*/  ULOP3.LUT UR4, UR4, 0x7ffffff8, URZ, 0xc0, !UPT ;  /* 0x7ffffff804047892 */ /* 0x000fe2000f8ec0ff */
[----:B------:R-:W-:-:S03]  /*18f0*/  MOV R26, R25 ;  /* 0x00000019001a7202 */ /* 0x000fc60000000f00 */
[----:B------:R-:W-:Y:S01]  /*1900*/  IMAD.WIDE.U32 R4, R24, UR6, R6 ;  /* 0x0000000618047c25 */ /* 0x000fe2000f8e0006 */
[----:B------:R-:W-:-:S03]  /*1910*/  UIADD3 UR4, UPT, UPT, -UR4, URZ, URZ ;  /* 0x000000ff04047290 */ /* 0x000fc6000fffe1ff */
[----:B------:R-:W-:Y:S01]  /*1920*/  IMAD R31, R24, UR7, RZ ;  /* 0x00000007181f7c24 */ /* 0x000fe2000f8e02ff */
[----:B------:R-:W-:Y:S02]  /*1930*/  IADD3 R30, P0, PT, R4, 0x10, RZ ;  /* 0x00000010041e7810 */ /* 0x000fe40007f1e0ff */
[----:B------:R-:W-:Y:S02]  /*1940*/  MOV R19, UR4 ;  /* 0x0000000400137c02 */ /* 0x000fe40008000f00 */
[----:B------:R-:W-:-:S09]  /*1950*/  IADD3.X R31, PT, PT, R5, R31, RZ, P0, !PT ;  /* 0x0000001f051f7210 */ /* 0x000fd200007fe4ff */
.L_x_23:
[----:B------:R-:W0:Y:S01]  /*1960*/  LDC.64 R16, c[0x0][0x388] ;  /* 0x0000e200ff107b82 */ /* 0x000e220000000a00 */
[----:B------:R-:W2:Y:S04]  /*1970*/  LDG.E R10, desc[UR36][R30.64+-0x10] ;  /* 0xfffff0241e0a7981 */ /* 0x000ea8000c1e1900 */
[----:B------:R-:W3:Y:S04]  /*1980*/  LDG.E R0, desc[UR36][R28.64] ;  /* 0x000000241c007981 */ /* 0x000ee8000c1e1900 */
[----:B------:R-:W4:Y:S01]  /*1990*/  LDG.E R3, desc[UR36][R30.64+-0xc] ;  /* 0xfffff4241e037981 */ /* 0x000f22000c1e1900 */
[----:B------:R-:W-:Y:S01]  /*19a0*/  MOV R8, 0x0 ;  /* 0x0000000000087802 */ /* 0x000fe20000000f00 */
[----:B------:R-:W1:Y:S01]  /*19b0*/  LDCU.64 UR4, c[0x4][0x18] ;  /* 0x01000300ff0477ac */ /* 0x000e620008000a00 */
[----:B0-----:R-:W-:-:S05]  /*19c0*/  IMAD.WIDE R16, R26, 0x4, R16 ;  /* 0x000000041a107825 */ /* 0x001fca00078e0210 */
[----:B------:R-:W5:Y:S01]  /*19d0*/  LDG.E R4, desc[UR36][R16.64] ;  /* 0x0000002410047981 */ /* 0x000f62000c1e1900 */
[----:B------:R-:W0:Y:S01]  /*19e0*/  LDC.64 R8, c[0x4][R8] ;  /* 0x0100000008087b82 */ /* 0x000e220000000a00 */
[----:B------:R-:W-:-:S04]  /*19f0*/  IADD3 R19, PT, PT, R19, 0x8, RZ ;  /* 0x0000000813137810 */ /* 0x000fc80007ffe0ff */
[----:B------:R-:W-:Y:S02]  /*1a00*/  ISETP.NE.AND P0, PT, R19, RZ, PT ;  /* 0x000000ff1300720c */ /* 0x000fe40003f05270 */
[----:B-1----:R-:W-:Y:S02]  /*1a10*/  MOV R5, UR5 ;  /* 0x0000000500057c02 */ /* 0x002fe40008000f00 */
[----:B------:R-:W-:Y:S02]  /*1a20*/  P2R R27, PR, RZ, 0x1 ;  /* 0x00000001ff1b7803 */ /* 0x000fe40000000000 */
[----:B------:R-:W-:Y:S02]  /*1a30*/  MOV R6, R18 ;  /* 0x0000001200067202 */ /* 0x000fe40000000f00 */
[----:B------:R-:W-:Y:S01]  /*1a40*/  MOV R7, R2 ;  /* 0x0000000200077202 */ /* 0x000fe20000000f00 */
[----:B--2---:R-:W1:Y:S01]  /*1a50*/  F2F.F64.F32 R10, R10 ;  /* 0x0000000a000a7310 */ /* 0x004e620000201800 */
[----:B---3--:R-:W-:Y:S01]  /*1a60*/  FMUL R0, R0, UR38 ;  /* 0x0000002600007c20 */ /* 0x008fe20008400000 */
[----:B-1----:R1:W-:Y:S01]  /*1a70*/  STL.64 [R1], R10 ;  /* 0x0000000a01007387 */ /* 0x0023e20000100a00 */
[----:B-----5:R-:W-:-:S05]  /*1a80*/  I2FP.F32.S32 R4, R4 ;  /* 0x0000000400047245 */ /* 0x020fca0000201400 */
[----:B----4-:R-:W-:-:S05]  /*1a90*/  FFMA R3, -R0, R4, R3 ;  /* 0x0000000400037223 */ /* 0x010fca0000000103 */
[----:B------:R1:W-:Y:S01]  /*1aa0*/  STG.E desc[UR36][R30.64+-0xc], R3 ;  /* 0xfffff4031e007986 */ /* 0x0003e2000c101924 */
[----:B0-----:R-:W-:-:S07]  /*1ab0*/  MOV R4, UR4 ;  /* 0x0000000400047c02 */ /* 0x001fce0008000f00 */
[----:B------:R-:W-:-:S07]  /*1ac0*/  LEPC R20, `(.L_x_15) ;  /* 0x000000001014794e */ /* 0x000fce0000000000 */
[----:B-1----:R-:W-:Y:S05]  /*1ad0*/  CALL.ABS.NOINC R8 ;  /* 0x0000000008007343 */ /* 0x002fea0003c00000 */
.L_x_15:
[----:B------:R-:W2:Y:S04]  /*1ae0*/  LDG.E R10, desc[UR36][R30.64+-0xc] ;  /* 0xfffff4241e0a7981 */ /* 0x000ea8000c1e1900 */
[----:B------:R-:W3:Y:S04]  /*1af0*/  LDG.E R4, desc[UR36][R16.64+0x4] ;  /* 0x0000042410047981 */ /* 0x000ee8000c1e1900 */
[----:B------:R-:W4:Y:S04]  /*1b00*/  LDG.E R0, desc[UR36][R28.64] ;  /* 0x000000241c007981 */ /* 0x000f28000c1e1900 */
[----:B------:R-:W5:Y:S01]  /*1b10*/  LDG.E R3, desc[UR36][R30.64+-0x8] ;  /* 0xfffff8241e037981 */ /* 0x000f62000c1e1900 */
[----:B------:R-:W-:Y:S01]  /*1b20*/  MOV R22, 0x0 ;  /* 0x0000000000167802 */ /* 0x000fe20000000f00 */
[----:B------:R-:W0:Y:S01]  /*1b30*/  LDCU.64 UR4, c[0x4][0x18] ;  /* 0x01000300ff0477ac */ /* 0x000e220008000a00 */
[----:B------:R-:W-:-:S02]  /*1b40*/  MOV R6, R18 ;  /* 0x0000001200067202 */ /* 0x000fc40000000f00 */
[----:B------:R1:W1:Y:S01]  /*1b50*/  LDC.64 R8, c[0x4][R22] ;  /* 0x0100000016087b82 */ /* 0x0002620000000a00 */
[----:B------:R-:W-:Y:S02]  /*1b60*/  MOV R7, R2 ;  /* 0x0000000200077202 */ /* 0x000fe40000000f00 */
[----:B0-----:R-:W-:Y:S01]  /*1b70*/  MOV R5, UR5 ;  /* 0x0000000500057c02 */ /* 0x001fe20008000f00 */
[----:B--2---:R-:W0:Y:S01]  /*1b80*/  F2F.F64.F32 R10, R10 ;  /* 0x0000000a000a7310 */ /* 0x004e220000201800 */
[----:B---3--:R-:W-:Y:S01]  /*1b90*/  I2FP.F32.S32 R4, R4 ;  /* 0x0000000400047245 */ /* 0x008fe20000201400 */
[----:B----4-:R-:W-:-:S04]  /*1ba0*/  FMUL R0, R0, UR38 ;  /* 0x0000002600007c20 */ /* 0x010fc80008400000 */
[----:B-----5:R-:W-:Y:S01]  /*1bb0*/  FFMA R3, -R0, R4, R3 ;  /* 0x0000000400037223 */ /* 0x020fe20000000103 */
[----:B------:R-:W-:Y:S01]  /*1bc0*/  MOV R4, UR4 ;  /* 0x0000000400047c02 */ /* 0x000fe20008000f00 */
[----:B0-----:R0:W-:Y:S04]  /*1bd0*/  STL.64 [R1], R10 ;  /* 0x0000000a01007387 */ /* 0x0011e80000100a00 */
[----:B-1----:R0:W-:Y:S02]  /*1be0*/  STG.E desc[UR36][R30.64+-0x8], R3 ;  /* 0xfffff8031e007986 */ /* 0x0021e4000c101924 */
[----:B------:R-:W-:-:S07]  /*1bf0*/  LEPC R20, `(.L_x_16) ;  /* 0x000000001014794e */ /* 0x000fce0000000000 */
[----:B0-----:R-:W-:Y:S05]  /*1c00*/  CALL.ABS.NOINC R8 ;  /* 0x0000000008007343 */ /* 0x001fea0003c00000 */
.L_x_16:
[----:B------:R-:W2:Y:S04]  /*1c10*/  LDG.E R10, desc[UR36][R30.64+-0x8] ;  /* 0xfffff8241e0a7981 */ /* 0x000ea8000c1e1900 */
[----:B------:R-:W3:Y:S04]  /*1c20*/  LDG.E R4, desc[UR36][R16.64+0x8] ;  /* 0x0000082410047981 */ /* 0x000ee8000c1e1900 */
[----:B------:R-:W4:Y:S04]  /*1c30*/  LDG.E R0, desc[UR36][R28.64] ;  /* 0x000000241c007981 */ /* 0x000f28000c1e1900 */
[----:B------:R-:W5:Y:S01]  /*1c40*/  LDG.E R3, desc[UR36][R30.64+-0x4] ;  /* 0xfffffc241e037981 */ /* 0x000f62000c1e1900 */
[----:B------:R0:W1:Y:S01]  /*1c50*/  LDC.64 R8, c[0x4][R22] ;  /* 0x0100000016087b82 */ /* 0x0000620000000a00 */
[----:B------:R-:W0:Y:S01]  /*1c60*/  LDCU.64 UR4, c[0x4][0x18] ;  /* 0x01000300ff0477ac */ /* 0x000e220008000a00 */
[----:B------:R-:W-:-:S02]  /*1c70*/  MOV R6, R18 ;  /* 0x0000001200067202 */ /* 0x000fc40000000f00 */
        /* <DEDUP_REMOVED lines=11> */
.L_x_17:
        /* <DEDUP_REMOVED lines=18> */
.L_x_18:
        /* <DEDUP_REMOVED lines=18> */
.L_x_19:
        /* <DEDUP_REMOVED lines=18> */
.L_x_20:
        /* <DEDUP_REMOVED lines=18> */
.L_x_21:
        /* <DEDUP_REMOVED lines=18> */
.L_x_22:
[----:B------:R-:W-:Y:S02]  /*22d0*/  ISETP.NE.AND P6, PT, R27, RZ, PT ;  /* 0x000000ff1b00720c */ /* 0x000fe40003fc5270 */
[----:B------:R-:W-:Y:S02]  /*22e0*/  IADD3 R30, P0, PT, R30, 0x20, RZ ;  /* 0x000000201e1e7810 */ /* 0x000fe40007f1e0ff */
[----:B------:R-:W-:Y:S02]  /*22f0*/  IADD3 R26, PT, PT, R26, 0x8, RZ ;  /* 0x000000081a1a7810 */ /* 0x000fe40007ffe0ff */
[----:B------:R-:W-:-:S07]  /*2300*/  IADD3.X R31, PT, PT, RZ, R31, RZ, P0, !PT ;  /* 0x0000001fff1f7210 */ /* 0x000fce00007fe4ff */
[----:B------:R-:W-:Y:S05]  /*2310*/  @P6 BRA `(.L_x_23) ;  /* 0xfffffff400906947 */ /* 0x000fea000383ffff */
[----:B------:R-:W-:Y:S05]  /*2320*/  BSYNC.RECONVERGENT B6 ;  /* 0x0000000000067941 */ /* 0x000fea0003800200 */
.L_x_14:
[----:B------:R-:W0:Y:S02]  /*2330*/  LDCU UR4, c[0x0][0x3b8] ;  /* 0x00007700ff0477ac */ /* 0x000e240008000800 */
[----:B0-----:R-:W-:-:S06]  /*2340*/  ULOP3.LUT UR4, UR4, 0x7ffffff8, URZ, 0xc0, !UPT ;  /* 0x7ffffff804047892 */ /* 0x001fcc000f8ec0ff */
[----:B------:R-:W-:-:S07]  /*2350*/  MOV R22, UR4 ;  /* 0x0000000400167c02 */ /* 0x000fce0008000f00 */
.L_x_13:
[----:B------:R-:W0:Y:S02]  /*2360*/  LDCU UR4, c[0x0][0x3b8] ;  /* 0x00007700ff0477ac */ /* 0x000e240008000800 */
[----:B0-----:R-:W-:-:S04]  /*2370*/  ULOP3.LUT UR4, UR4, 0x7, URZ, 0xc0, !UPT ;  /* 0x0000000704047892 */ /* 0x001fc8000f8ec0ff */
[----:B------:R-:W-:-:S09]  /*2380*/  UISETP.NE.AND UP0, UPT, UR4, URZ, UPT ;  /* 0x000000ff0400728c */ /* 0x000fd2000bf05270 */
[----:B------:R-:W-:Y:S05]  /*2390*/  BRA.U !UP0, `(.L_x_24) ;  /* 0x0000000908cc7547 */ /* 0x000fea000b800000 */
[----:B------:R-:W-:-:S04]  /*23a0*/  UIADD3 UR4, UPT, UPT, UR4, -0x1, URZ ;  /* 0xffffffff04047890 */ /* 0x000fc8000fffe0ff */
[----:B------:R-:W-:-:S09]  /*23b0*/  UISETP.GE.U32.AND UP0, UPT, UR4, 0x3, UPT ;  /* 0x000000030400788c */ /* 0x000fd2000bf06070 */
[----:B------:R-:W-:Y:S05]  /*23c0*/  BRA.U !UP0, `(.L_x_25) ;  /* 0x0000000508687547 */ /* 0x000fea000b800000 */
[----:B------:R-:W0:Y:S01]  /*23d0*/  LDC.64 R10, c[0x0][0x398] ;  /* 0x0000e600ff0a7b82 */ /* 0x000e220000000a00 */
[-C--:B------:R-:W-:Y:S01]  /*23e0*/  IADD3 R3, PT, PT, R23, R22.reuse, RZ ;  /* 0x0000001617037210 */ /* 0x080fe20007ffe0ff */
[----:B------:R-:W2:Y:S01]  /*23f0*/  LDG.E R0, desc[UR36][R28.64] ;  /* 0x000000241c007981 */ /* 0x000ea2000c1e1900 */
[----:B------:R-:W-:Y:S01]  /*2400*/  IADD3 R5, PT, PT, R25, R22, RZ ;  /* 0x0000001619057210 */ /* 0x000fe20007ffe0ff */
[----:B------:R-:W2:Y:S04]  /*2410*/  LDCU UR4, c[0x0][0x380] ;  /* 0x00007000ff0477ac */ /* 0x000ea80008000800 */
[----:B------:R-:W1:Y:S01]  /*2420*/  LDC.64 R26, c[0x0][0x388] ;  /* 0x0000e200ff1a7b82 */ /* 0x000e620000000a00 */
[----:B0-----:R-:W-:-:S05]  /*2430*/  IMAD.WIDE.U32 R10, R3, 0x4, R10 ;  /* 0x00000004030a7825 */ /* 0x001fca00078e000a */
[----:B------:R-:W3:Y:S01]  /*2440*/  LDG.E R12, desc[UR36][R10.64] ;  /* 0x000000240a0c7981 */ /* 0x000ee2000c1e1900 */
[----:B-1----:R-:W-:-:S03]  /*2450*/  IMAD.WIDE R26, R5, 0x4, R26 ;  /* 0x00000004051a7825 */ /* 0x002fc600078e021a */
[----:B------:R-:W4:Y:S04]  /*2460*/  LDG.E R3, desc[UR36][R10.64+0x4] ;  /* 0x000004240a037981 */ /* 0x000f28000c1e1900 */
[----:B------:R-:W5:Y:S01]  /*2470*/  LDG.E R4, desc[UR36][R26.64] ;  /* 0x000000241a047981 */ /* 0x000f62000c1e1900 */
[----:B------:R-:W-:-:S06]  /*2480*/  MOV R8, 0x0 ;  /* 0x0000000000087802 */ /* 0x000fcc0000000f00 */
[----:B------:R-:W0:Y:S01]  /*2490*/  LDC.64 R8, c[0x4][R8] ;  /* 0x0100000008087b82 */ /* 0x000e220000000a00 */
[----:B------:R-:W-:Y:S02]  /*24a0*/  MOV R6, R18 ;  /* 0x0000001200067202 */ /* 0x000fe40000000f00 */
[----:B------:R-:W-:Y:S01]  /*24b0*/  MOV R7, R2 ;  /* 0x0000000200077202 */ /* 0x000fe20000000f00 */
[----:B--2---:R-:W-:Y:S01]  /*24c0*/  FMUL R0, R0, UR4 ;  /* 0x0000000400007c20 */ /* 0x004fe20008400000 */
[----:B------:R-:W1:Y:S01]  /*24d0*/  LDCU.64 UR4, c[0x4][0x18] ;  /* 0x01000300ff0477ac */ /* 0x000e620008000a00 */
[----:B---3--:R-:W2:Y:S01]  /*24e0*/  F2F.F64.F32 R12, R12 ;  /* 0x0000000c000c7310 */ /* 0x008ea20000201800 */
[----:B-----5:R-:W-:-:S05]  /*24f0*/  I2FP.F32.S32 R4, R4 ;  /* 0x0000000400047245 */ /* 0x020fca0000201400 */
[----:B----4-:R-:W-:Y:S01]  /*2500*/  FFMA R3, -R0, R4, R3 ;  /* 0x0000000400037223 */ /* 0x010fe20000000103 */
[----:B--2---:R2:W-:Y:S04]  /*2510*/  STL.64 [R1], R12 ;  /* 0x0000000c01007387 */ /* 0x0045e80000100a00 */
[----:B------:R2:W-:Y:S01]  /*2520*/  STG.E desc[UR36][R10.64+0x4], R3 ;  /* 0x000004030a007986 */ /* 0x0005e2000c101924 */
[----:B-1----:R-:W-:Y:S02]  /*2530*/  MOV R4, UR4 ;  /* 0x0000000400047c02 */ /* 0x002fe40008000f00 */
[----:B0-----:R-:W-:-:S07]  /*2540*/  MOV R5, UR5 ;  /* 0x0000000500057c02 */ /* 0x001fce0008000f00 */
[----:B------:R-:W-:-:S07]  /*2550*/  LEPC R20, `(.L_x_26) ;  /* 0x000000001014794e */ /* 0x000fce0000000000 */
[----:B--2---:R-:W-:Y:S05]  /*2560*/  CALL.ABS.NOINC R8 ;  /* 0x0000000008007343 */ /* 0x004fea0003c00000 */
.L_x_26:
[----:B------:R-:W0:Y:S01]  /*2570*/  LDCU.64 UR4, c[0x0][0x398] ;  /* 0x00007300ff0477ac */ /* 0x000e220008000a00 */
[----:B------:R-:W-:Y:S01]  /*2580*/  IADD3 R0, P0, PT, R23, R22, RZ ;  /* 0x0000001617007210 */ /* 0x000fe20007f1e0ff */
[----:B------:R-:W2:Y:S03]  /*2590*/  LDG.E R4, desc[UR36][R26.64+0x4] ;  /* 0x000004241a047981 */ /* 0x000ea6000c1e1900 */
[----:B------:R-:W-:Y:S02]  /*25a0*/  IADD3.X R3, PT, PT, RZ, RZ, RZ, P0, !PT ;  /* 0x000000ffff037210 */ /* 0x000fe400007fe4ff */
[C---:B0-----:R-:W-:Y:S01]  /*25b0*/  LEA R16, P0, R0.reuse, UR4, 0x2 ;  /* 0x0000000400107c11 */ /* 0x041fe2000f8010ff */
[----:B------:R-:W0:Y:S03]  /*25c0*/  LDCU UR4, c[0x0][0x380] ;  /* 0x00007000ff0477ac */ /* 0x000e260008000800 */
[----:B------:R-:W-:-:S02]  /*25d0*/  LEA.HI.X R17, R0, UR5, R3, 0x2, P0 ;  /* 0x0000000500117c11 */ /* 0x000fc400080f1403 */
[----:B------:R-:W0:Y:S04]  /*25e0*/  LDG.E R0, desc[UR36][R28.64] ;  /* 0x000000241c007981 */ /* 0x000e28000c1e1900 */
[----:B------:R-:W3:Y:S04]  /*25f0*/  LDG.E R10, desc[UR36][R16.64+0x4] ;  /* 0x00000424100a7981 */ /* 0x000ee8000c1e1900 */
[----:B------:R-:W4:Y:S01]  /*2600*/  LDG.E R3, desc[UR36][R16.64+0x8] ;  /* 0x0000082410037981 */ /* 0x000f22000c1e1900 */
[----:B------:R-:W-:-:S04]  /*2610*/  MOV R19, 0x0 ;  /* 0x0000000000137802 */ /* 0x000fc80000000f00 */
[----:B------:R1:W0:Y:S01]  /*2620*/  LDC.64 R8, c[0x4][R19] ;  /* 0x0100000013087b82 */ /* 0x0002220000000a00 */
[----:B------:R-:W-:Y:S02]  /*2630*/  MOV R6, R18 ;  /* 0x0000001200067202 */ /* 0x000fe40000000f00 */
[----:B------:R-:W-:Y:S02]  /*2640*/  MOV R7, R2 ;  /* 0x0000000200077202 */ /* 0x000fe40000000f00 */
[----:B--2---:R-:W-:Y:S01]  /*2650*/  I2FP.F32.S32 R4, R4 ;  /* 0x0000000400047245 */ /* 0x004fe20000201400 */
[----:B---3--:R-:W2:Y:S01]  /*2660*/  F2F.F64.F32 R10, R10 ;  /* 0x0000000a000a7310 */ /* 0x008ea20000201800 */
[----:B0-----:R-:W-:Y:S01]  /*2670*/  FMUL R0, R0, UR4 ;  /* 0x0000000400007c20 */ /* 0x001fe20008400000 */
[----:B------:R-:W0:Y:S03]  /*2680*/  LDCU.64 UR4, c[0x4][0x18] ;  /* 0x01000300ff0477ac */ /* 0x000e260008000a00 */
[----:B----4-:R-:W-:-:S05]  /*2690*/  FFMA R3, -R0, R4, R3 ;  /* 0x0000000400037223 */ /* 0x010fca0000000103 */
[----:B------:R1:W-:Y:S04]  /*26a0*/  STG.E desc[UR36][R16.64+0x8], R3 ;  /* 0x0000080310007986 */ /* 0x0003e8000c101924 */
[----:B--2---:R1:W-:Y:S01]  /*26b0*/  STL.64 [R1], R10 ;  /* 0x0000000a01007387 */ /* 0x0043e20000100a00 */
[----:B0-----:R-:W-:Y:S02]  /*26c0*/  MOV R4, UR4 ;  /* 0x0000000400047c02 */ /* 0x001fe40008000f00 */
[----:B------:R-:W-:-:S07]  /*26d0*/  MOV R5, UR5 ;  /* 0x0000000500057c02 */ /* 0x000fce0008000f00 */
[----:B------:R-:W-:-:S07]  /*26e0*/  LEPC R20, `(.L_x_27) ;  /* 0x000000001014794e */ /* 0x000fce0000000000 */
[----:B-1----:R-:W-:Y:S05]  /*26f0*/  CALL.ABS.NOINC R8 ;  /* 0x0000000008007343 */ /* 0x002fea0003c00000 */
.L_x_27:
[----:B------:R-:W2:Y:S01]  /*2700*/  LDG.E R10, desc[UR36][R16.64+0x8] ;  /* 0x00000824100a7981 */ /* 0x000ea2000c1e1900 */
[----:B------:R-:W0:Y:S03]  /*2710*/  LDCU UR4, c[0x0][0x380] ;  /* 0x00007000ff0477ac */ /* 0x000e260008000800 */
[----:B------:R-:W3:Y:S04]  /*2720*/  LDG.E R4, desc[UR36][R26.64+0x8] ;  /* 0x000008241a047981 */ /* 0x000ee8000c1e1900 */
[----:B------:R-:W0:Y:S04]  /*2730*/  LDG.E R0, desc[UR36][R28.64] ;  /* 0x000000241c007981 */ /* 0x000e28000c1e1900 */
[----:B------:R-:W4:Y:S01]  /*2740*/  LDG.E R3, desc[UR36][R16.64+0xc] ;  /* 0x00000c2410037981 */ /* 0x000f22000c1e1900 */
[----:B------:R1:W0:Y:S01]  /*2750*/  LDC.64 R8, c[0x4][R19] ;  /* 0x0100000013087b82 */ /* 0x0002220000000a00 */
[----:B------:R-:W-:-:S02]  /*2760*/  MOV R6, R18 ;  /* 0x0000001200067202 */ /* 0x000fc40000000f00 */
[----:B------:R-:W-:Y:S01]  /*2770*/  MOV R7, R2 ;  /* 0x0000000200077202 */ /* 0x000fe20000000f00 */
[----:B--2---:R-:W2:Y:S01]  /*2780*/  F2F.F64.F32 R10, R10 ;  /* 0x0000000a000a7310 */ /* 0x004ea20000201800 */
[----:B---3--:R-:W-:Y:S01]  /*2790*/  I2FP.F32.S32 R4, R4 ;  /* 0x0000000400047245 */ /* 0x008fe20000201400 */
[----:B0-----:R-:W-:Y:S01]  /*27a0*/  FMUL R0, R0, UR4 ;  /* 0x0000000400007c20 */ /* 0x001fe20008400000 */
[----:B------:R-:W0:Y:S03]  /*27b0*/  LDCU.64 UR4, c[0x4][0x18] ;  /* 0x01000300ff0477ac */ /* 0x000e260008000a00 */
[----:B----4-:R-:W-:Y:S01]  /*27c0*/  FFMA R3, -R0, R4, R3 ;  /* 0x0000000400037223 */ /* 0x010fe20000000103 */
[----:B--2---:R1:W-:Y:S04]  /*27d0*/  STL.64 [R1], R10 ;  /* 0x0000000a01007387 */ /* 0x0043e80000100a00 */
[----:B------:R1:W-:Y:S01]  /*27e0*/  STG.E desc[UR36][R16.64+0xc], R3 ;  /* 0x00000c0310007986 */ /* 0x0003e2000c101924 */
[----:B0-----:R-:W-:-:S02]  /*27f0*/  MOV R4, UR4 ;  /* 0x0000000400047c02 */ /* 0x001fc40008000f00 */
[----:B------:R-:W-:-:S07]  /*2800*/  MOV R5, UR5 ;  /* 0x0000000500057c02 */ /* 0x000fce0008000f00 */
[----:B------:R-:W-:-:S07]  /*2810*/  LEPC R20, `(.L_x_28) ;  /* 0x000000001014794e */ /* 0x000fce0000000000 */
[----:B-1----:R-:W-:Y:S05]  /*2820*/  CALL.ABS.NOINC R8 ;  /* 0x0000000008007343 */ /* 0x002fea0003c00000 */
.L_x_28:
        /* <DEDUP_REMOVED lines=19> */
.L_x_29:
[----:B------:R-:W-:-:S07]  /*2960*/  IADD3 R22, PT, PT, R22, 0x4, RZ ;  /* 0x0000000416167810 */ /* 0x000fce0007ffe0ff */
.L_x_25:
[----:B------:R-:W0:Y:S02]  /*2970*/  LDCU UR4, c[0x0][0x3b8] ;  /* 0x00007700ff0477ac */ /* 0x000e240008000800 */
[----:B0-----:R-:W-:-:S09]  /*2980*/  ULOP3.LUT UP0, UR4, UR4, 0x3, URZ, 0xc0, !UPT ;  /* 0x0000000304047892 */ /* 0x001fd2000f80c0ff */
[----:B------:R-:W-:Y:S05]  /*2990*/  BRA.U !UP0, `(.L_x_24) ;  /* 0x00000005084c7547 */ /* 0x000fea000b800000 */
[----:B------:R-:W-:-:S09]  /*29a0*/  UISETP.NE.AND UP0, UPT, UR4, 0x1, UPT ;  /* 0x000000010400788c */ /* 0x000fd2000bf05270 */
        /* <DEDUP_REMOVED lines=27> */
.L_x_31:
        /* <DEDUP_REMOVED lines=10> */
[----:B------:R-:W-:-:S06]  /*2c00*/  MOV R8, 0x0 ;  /* 0x0000000000087802 */ /* 0x000fcc0000000f00 */
[----:B------:R-:W1:Y:S01]  /*2c10*/  LDC.64 R8, c[0x4][R8] ;  /* 0x0100000008087b82 */ /* 0x000e620000000a00 */
        /* <DEDUP_REMOVED lines=10> */
[----:B-1----:R-:W-:-:S07]  /*2cc0*/  MOV R5, UR5 ;  /* 0x0000000500057c02 */ /* 0x002fce0008000f00 */
[----:B------:R-:W-:-:S07]  /*2cd0*/  LEPC R20, `(.L_x_32) ;  /* 0x000000001014794e */ /* 0x000fce0000000000 */
[----:B---3--:R-:W-:Y:S05]  /*2ce0*/  CALL.ABS.NOINC R8 ;  /* 0x0000000008007343 */ /* 0x008fea0003c00000 */
.L_x_32:
[----:B------:R-:W-:-:S07]  /*2cf0*/  IADD3 R22, PT, PT, R22, 0x2, RZ ;  /* 0x0000000216167810 */ /* 0x000fce0007ffe0ff */
.L_x_30:
[----:B------:R-:W0:Y:S02]  /*2d00*/  LDCU UR4, c[0x0][0x3b8] ;  /* 0x00007700ff0477ac */ /* 0x000e240008000800 */
[----:B0-----:R-:W-:-:S09]  /*2d10*/  ULOP3.LUT UP0, URZ, UR4, 0x1, URZ, 0xc0, !UPT ;  /* 0x0000000104ff7892 */ /* 0x001fd2000f80c0ff */
        /* <DEDUP_REMOVED lines=22> */
[----:B------:R-:W-:Y:S02]  /*2e80*/  MOV R5, UR5 ;  /* 0x0000000500057c02 */ /* 0x000fe40008000f00 */
[----:B------:R-:W-:-:S02]  /*2e90*/  MOV R6, R18 ;  /* 0x0000001200067202 */ /* 0x000fc40000000f00 */
[----:B0-----:R-:W-:-:S07]  /*2ea0*/  MOV R7, R2 ;  /* 0x0000000200077202 */ /* 0x001fce0000000f00 */
[----:B------:R-:W-:-:S07]  /*2eb0*/  LEPC R20, `(.L_x_24) ;  /* 0x000000001014794e */ /* 0x000fce0000000000 */
[----:B--2---:R-:W-:Y:S05]  /*2ec0*/  CALL.ABS.NOINC R12 ;  /* 0x000000000c007343 */ /* 0x004fea0003c00000 */
.L_x_24:
[----:B------:R-:W0:Y:S01]  /*2ed0*/  LDCU UR4, c[0x0][0x3bc] ;  /* 0x00007780ff0477ac */ /* 0x000e220008000800 */
[----:B------:R-:W-:-:S04]  /*2ee0*/  IADD3 R24, PT, PT, R24, 0x1, RZ ;  /* 0x0000000118187810 */ /* 0x000fc80007ffe0ff */
[----:B0-----:R-:W-:-:S13]  /*2ef0*/  ISETP.NE.AND P0, PT, R24, UR4, PT ;  /* 0x0000000418007c0c */ /* 0x001fda000bf05270 */
[----:B------:R-:W-:Y:S05]  /*2f00*/  @!P0 EXIT ;  /* 0x000000000000894d */ /* 0x000fea0003800000 */
[----:B------:R-:W-:Y:S05]  /*2f10*/  BRA `(.L_x_33) ;  /* 0xffffffe800287947 */ /* 0x000fea000383ffff */
.L_x_12:
[C---:B------:R-:W-:Y:S01]  /*2f20*/  IADD3 R2, PT, PT, R0.reuse, -0x1, RZ ;  /* 0xffffffff00027810 */ /* 0x040fe20007ffe0ff */
[----:B--23--:R-:W-:Y:S01]  /*2f30*/  HFMA2 R3, -RZ, RZ, 0, 0 ;  /* 0x00000000ff037431 */ /* 0x00cfe200000001ff */
[----:B------:R-:W-:Y:S02]  /*2f40*/  LOP3.LUT R16, R0, 0x7, RZ, 0xc0, !PT ;  /* 0x0000000700107812 */ /* 0x000fe400078ec0ff */
[----:B------:R-:W-:Y:S02]  /*2f50*/  ISETP.GE.U32.AND P0, PT, R2, 0x7, PT ;  /* 0x000000070200780c */ /* 0x000fe40003f06070 */
[----:B------:R-:W-:-:S11]  /*2f60*/  ISETP.NE.AND P1, PT, R16, RZ, PT ;  /* 0x000000ff1000720c */ /* 0x000fd60003f25270 */
[----:B------:R-:W-:Y:S05]  /*2f70*/  @!P0 BRA `(.L_x_34) ;  /* 0x0000000000c88947 */ /* 0x000fea0003800000 */
[----:B------:R-:W-:Y:S01]  /*2f80*/  LOP3.LUT R3, R0, 0x7ffffff8, RZ, 0xc0, !PT ;  /* 0x7ffffff800037812 */ /* 0x000fe200078ec0ff */
[----:B------:R-:W2:Y:S01]  /*2f90*/  LDCU UR4, c[0x0][0x380] ;  /* 0x00007000ff0477ac */ /* 0x000ea20008000800 */
[----:B------:R-:W-:-:S07]  /*2fa0*/  MOV R2, RZ ;  /* 0x000000ff00027202 */ /* 0x000fce0000000f00 */
.L_x_35:
[----:B-1-3--:R-:W1:Y:S01]  /*2fb0*/  LDC.64 R8, c[0x0][0x398] ;  /* 0x0000e600ff087b82 */ /* 0x00ae620000000a00 */
[----:B------:R-:W-:-:S07]  /*2fc0*/  IMAD R5, R2, R4, RZ ;  /* 0x0000000402057224 */ /* 0x000fce00078e02ff */
[----:B------:R-:W3:Y:S01]  /*2fd0*/  LDC.64 R6, c[0x0][0x3a8] ;  /* 0x0000ea00ff067b82 */ /* 0x000ee20000000a00 */
[----:B-1----:R-:W-:-:S05]  /*2fe0*/  IMAD.WIDE R8, R5, 0x4, R8 ;  /* 0x0000000405087825 */ /* 0x002fca00078e0208 */
[----:B------:R-:W2:Y:S01]  /*2ff0*/  LDG.E R5, desc[UR36][R8.64] ;  /* 0x0000002408057981 */ /* 0x000ea2000c1e1900 */
[----:B---3--:R-:W-:-:S05]  /*3000*/  IMAD.WIDE.U32 R6, R2, 0x4, R6 ;  /* 0x0000000402067825 */ /* 0x008fca00078e0006 */
[----:B0-----:R-:W2:Y:S02]  /*3010*/  LDG.E R10, desc[UR36][R6.64] ;  /* 0x00000024060a7981 */ /* 0x001ea4000c1e1900 */
        /* <DEDUP_REMOVED lines=28> */
[----:B0-----:R-:W2:Y:S04]  /*31e0*/  LDG.E R5, desc[UR36][R12.64] ;  /* 0x000000240c057981 */ /* 0x001ea8000c1e1900 */
[----:B------:R-:W2:Y:S02]  /*31f0*/  LDG.E R14, desc[UR36][R6.64+0x18] ;  /* 0x00001824060e7981 */ /* 0x000ea4000c1e1900 */
[----:B--2---:R-:W-:Y:S01]  /*3200*/  FFMA R5, -R14, UR4, R5 ;  /* 0x000000040e057c23 */ /* 0x004fe20008000105 */
[----:B------:R-:W-:-:S04]  /*3210*/  IMAD.WIDE R14, R4, 0x4, R12 ;  /* 0x00000004040e7825 */ /* 0x000fc800078e020c */
[----:B------:R3:W-:Y:S04]  /*3220*/  STG.E desc[UR36][R12.64], R5 ;  /* 0x000000050c007986 */ /* 0x0007e8000c101924 */
[----:B-1----:R-:W2:Y:S04]  /*3230*/  LDG.E R9, desc[UR36][R6.64+0x1c] ;  /* 0x00001c2406097981 */ /* 0x002ea8000c1e1900 */
[----:B------:R-:W2:Y:S01]  /*3240*/  LDG.E R8, desc[UR36][R14.64] ;  /* 0x000000240e087981 */ /* 0x000ea2000c1e1900 */
[----:B------:R-:W-:-:S04]  /*3250*/  IADD3 R2, PT, PT, R2, 0x8, RZ ;  /* 0x0000000802027810 */ /* 0x000fc80007ffe0ff */
[----:B------:R-:W-:Y:S01]  /*3260*/  ISETP.NE.AND P0, PT, R2, R3, PT ;  /* 0x000000030200720c */ /* 0x000fe20003f05270 */
[----:B--2---:R-:W-:-:S05]  /*3270*/  FFMA R9, -R9, UR4, R8 ;  /* 0x0000000409097c23 */ /* 0x004fca0008000108 */
[----:B------:R3:W-:Y:S07]  /*3280*/  STG.E desc[UR36][R14.64], R9 ;  /* 0x000000090e007986 */ /* 0x0007ee000c101924 */
[----:B------:R-:W-:Y:S05]  /*3290*/  @P0 BRA `(.L_x_35) ;  /* 0xfffffffc00440947 */ /* 0x000fea000383ffff */
.L_x_34:
[----:B------:R-:W-:Y:S05]  /*32a0*/  @!P1 EXIT ;  /* 0x000000000000994d */ /* 0x000fea0003800000 */
[----:B------:R-:W-:Y:S02]  /*32b0*/  ISETP.GE.U32.AND P0, PT, R16, 0x4, PT ;  /* 0x000000041000780c */ /* 0x000fe40003f06070 */
[----:B------:R-:W-:-:S04]  /*32c0*/  LOP3.LUT R18, R0, 0x3, RZ, 0xc0, !PT ;  /* 0x0000000300127812 */ /* 0x000fc800078ec0ff */
[----:B------:R-:W-:-:S07]  /*32d0*/  ISETP.NE.AND P1, PT, R18, RZ, PT ;  /* 0x000000ff1200720c */ /* 0x000fce0003f25270 */
[----:B------:R-:W-:Y:S06]  /*32e0*/  @!P0 BRA `(.L_x_36) ;  /* 0x0000000000688947 */ /* 0x000fec0003800000 */
[----:B-1-3--:R-:W1:Y:S01]  /*32f0*/  LDC.64 R8, c[0x0][0x398] ;  /* 0x0000e600ff087b82 */ /* 0x00ae620000000a00 */
[----:B------:R-:W-:Y:S01]  /*3300*/  IMAD R5, R3, R4, RZ ;  /* 0x0000000403057224 */ /* 0x000fe200078e02ff */
[----:B------:R-:W2:Y:S06]  /*3310*/  LDCU UR4, c[0x0][0x380] ;  /* 0x00007000ff0477ac */ /* 0x000eac0008000800 */
[----:B------:R-:W3:Y:S01]  /*3320*/  LDC.64 R6, c[0x0][0x3a8] ;  /* 0x0000ea00ff067b82 */ /* 0x000ee20000000a00 */
[----:B-1----:R-:W-:-:S05]  /*3330*/  IMAD.WIDE R8, R5, 0x4, R8 ;  /* 0x0000000405087825 */ /* 0x002fca00078e0208 */
[----:B------:R-:W2:Y:S01]  /*3340*/  LDG.E R2, desc[UR36][R8.64] ;  /* 0x0000002408027981 */ /* 0x000ea2000c1e1900 */
[----:B---3--:R-:W-:-:S05]  /*3350*/  IMAD.WIDE.U32 R6, R3, 0x4, R6 ;  /* 0x0000000403067825 */ /* 0x008fca00078e0006 */
[----:B------:R-:W2:Y:S01]  /*3360*/  LDG.E R5, desc[UR36][R6.64] ;  /* 0x0000002406057981 */ /* 0x000ea2000c1e1900 */
[----:B0-----:R-:W-:-:S04]  /*3370*/  IMAD.WIDE R10, R4, 0x4, R8 ;  /* 0x00000004040a7825 */ /* 0x001fc800078e0208 */
[----:B--2---:R-:W-:-:S05]  /*3380*/  FFMA R5, -R5, UR4, R2 ;  /* 0x0000000405057c23 */ /* 0x004fca0008000102 */
[----:B------:R0:W-:Y:S04]  /*3390*/  STG.E desc[UR36][R8.64], R5 ;  /* 0x0000000508007986 */ /* 0x0001e8000c101924 */
[----:B------:R-:W2:Y:S04]  /*33a0*/  LDG.E R2, desc[UR36][R10.64] ;  /* 0x000000240a027981 */ /* 0x000ea8000c1e1900 */
[----:B------:R-:W2:Y:S02]  /*33b0*/  LDG.E R13, desc[UR36][R6.64+0x4] ;  /* 0x00000424060d7981 */ /* 0x000ea4000c1e1900 */
[----:B--2---:R-:W-:Y:S01]  /*33c0*/  FFMA R17, -R13, UR4, R2 ;  /* 0x000000040d117c23 */ /* 0x004fe20008000102 */
[----:B------:R-:W-:-:S04]  /*33d0*/  IMAD.WIDE R12, R4, 0x4, R10 ;  /* 0x00000004040c7825 */ /* 0x000fc800078e020a */
[----:B------:R2:W-:Y:S04]  /*33e0*/  STG.E desc[UR36][R10.64], R17 ;  /* 0x000000110a007986 */ /* 0x0005e8000c101924 */
[----:B------:R-:W3:Y:S04]  /*33f0*/  LDG.E R2, desc[UR36][R12.64] ;  /* 0x000000240c027981 */ /* 0x000ee8000c1e1900 */
[----:B------:R-:W3:Y:S02]  /*3400*/  LDG.E R15, desc[UR36][R6.64+0x8] ;  /* 0x00000824060f7981 */ /* 0x000ee4000c1e1900 */
[----:B---3--:R-:W-:Y:S01]  /*3410*/  FFMA R19, -R15, UR4, R2 ;  /* 0x000000040f137c23 */ /* 0x008fe20008000102 */
[----:B------:R-:W-:-:S04]  /*3420*/  IMAD.WIDE R14, R4, 0x4, R12 ;  /* 0x00000004040e7825 */ /* 0x000fc800078e020c */
[----:B------:R2:W-:Y:S04]  /*3430*/  STG.E desc[UR36][R12.64], R19 ;  /* 0x000000130c007986 */ /* 0x0005e8000c101924 */
[----:B0-----:R-:W3:Y:S04]  /*3440*/  LDG.E R5, desc[UR36][R6.64+0xc] ;  /* 0x00000c2406057981 */ /* 0x001ee8000c1e1900 */
[----:B------:R-:W3:Y:S01]  /*3450*/  LDG.E R2, desc[UR36][R14.64] ;  /* 0x000000240e027981 */ /* 0x000ee2000c1e1900 */
[----:B------:R-:W-:Y:S01]  /*3460*/  IADD3 R3, PT, PT, R3, 0x4, RZ ;  /* 0x0000000403037810 */ /* 0x000fe20007ffe0ff */
[----:B---3--:R-:W-:-:S05]  /*3470*/  FFMA R5, -R5, UR4, R2 ;  /* 0x0000000405057c23 */ /* 0x008fca0008000102 */
[----:B------:R2:W-:Y:S02]  /*3480*/  STG.E desc[UR36][R14.64], R5 ;  /* 0x000000050e007986 */ /* 0x0005e4000c101924 */
.L_x_36:
[----:B------:R-:W-:Y:S05]  /*3490*/  @!P1 EXIT ;  /* 0x000000000000994d */ /* 0x000fea0003800000 */
[----:B------:R-:W-:Y:S02]  /*34a0*/  ISETP.NE.AND P1, PT, R18, 0x1, PT ;  /* 0x000000011200780c */ /* 0x000fe40003f25270 */
[----:B------:R-:W-:-:S04]  /*34b0*/  LOP3.LUT R0, R0, 0x1, RZ, 0xc0, !PT ;  /* 0x0000000100007812 */ /* 0x000fc800078ec0ff */
[----:B------:R-:W-:-:S07]  /*34c0*/  ISETP.NE.U32.AND P0, PT, R0, 0x1, PT ;  /* 0x000000010000780c */ /* 0x000fce0003f05070 */
[----:B------:R-:W-:Y:S06]  /*34d0*/  @!P1 BRA `(.L_x_37) ;  /* 0x0000000000409947 */ /* 0x000fec0003800000 */
[----:B-1----:R-:W1:Y:S01]  /*34e0*/  LDC.64 R6, c[0x0][0x398] ;  /* 0x0000e600ff067b82 */ /* 0x002e620000000a00 */
[----:B--23--:R-:W-:Y:S01]  /*34f0*/  IMAD R5, R3, R4, RZ ;  /* 0x0000000403057224 */ /* 0x00cfe200078e02ff */
        /* <DEDUP_REMOVED lines=10> */
[----:B------:R-:W2:Y:S01]  /*35a0*/  LDG.E R0, desc[UR36][R10.64] ;  /* 0x000000240a007981 */ /* 0x000ea2000c1e1900 */
[----:B------:R-:W-:Y:S01]  /*35b0*/  IADD3 R3, PT, PT, R3, 0x2, RZ ;  /* 0x0000000203037810 */ /* 0x000fe20007ffe0ff */
[----:B--2---:R-:W-:-:S05]  /*35c0*/  FFMA R13, -R13, UR4, R0 ;  /* 0x000000040d0d7c23 */ /* 0x004fca0008000100 */
[----:B------:R4:W-:Y:S02]  /*35d0*/  STG.E desc[UR36][R10.64], R13 ;  /* 0x0000000d0a007986 */ /* 0x0009e4000c101924 */
.L_x_37:
[----:B------:R-:W-:Y:S05]  /*35e0*/  @P0 EXIT ;  /* 0x000000000000094d */ /* 0x000fea0003800000 */
[----:B-1-3--:R-:W1:Y:S01]  /*35f0*/  LDC.64 R8, c[0x0][0x3a8] ;  /* 0x0000ea00ff087b82 */ /* 0x00ae620000000a00 */
[C---:B0-2-4-:R-:W-:Y:S01]  /*3600*/  IMAD R11, R3.reuse, R4, RZ ;  /* 0x00000004030b7224 */ /* 0x055fe200078e02ff */
[----:B------:R-:W0:Y:S06]  /*3610*/  LDCU UR4, c[0x0][0x380] ;  /* 0x00007000ff0477ac */ /* 0x000e2c0008000800 */
[----:B------:R-:W2:Y:S01]  /*3620*/  LDC.64 R6, c[0x0][0x398] ;  /* 0x0000e600ff067b82 */ /* 0x000ea20000000a00 */
[----:B-1----:R-:W-:-:S06]  /*3630*/  IMAD.WIDE.U32 R4, R3, 0x4, R8 ;  /* 0x0000000403047825 */ /* 0x002fcc00078e0008 */
[----:B------:R-:W0:Y:S01]  /*3640*/  LDG.E R5, desc[UR36][R4.64] ;  /* 0x0000002404057981 */ /* 0x000e22000c1e1900 */
[----:B--2---:R-:W-:-:S05]  /*3650*/  IMAD.WIDE R2, R11, 0x4, R6 ;  /* 0x000000040b027825 */ /* 0x004fca00078e0206 */
[----:B------:R-:W0:Y:S02]  /*3660*/  LDG.E R0, desc[UR36][R2.64] ;  /* 0x0000002402007981 */ /* 0x000e24000c1e1900 */
[----:B0-----:R-:W-:-:S05]  /*3670*/  FFMA R7, -R5, UR4, R0 ;  /* 0x0000000405077c23 */ /* 0x001fca0008000100 */
[----:B------:R-:W-:Y:S01]  /*3680*/  STG.E desc[UR36][R2.64], R7 ;  /* 0x0000000702007986 */ /* 0x000fe2000c101924 */
[----:B------:R-:W-:Y:S05]  /*3690*/  EXIT ;  /* 0x000000000000794d */ /* 0x000fea0003800000 */
.L_x_38:
[----:B------:R-:W-:-:S00]  /*36a0*/  BRA `(.L_x_38) ;  /* 0xfffffffc00fc7947 */ /* 0x000fc0000383ffff */
[----:B------:R-:W-:-:S00]  /*36b0*/  NOP ;  /* 0x0000000000007918 */ /* 0x000fc00000000000 */
        /* <DEDUP_REMOVED lines=12> */
.L_x_156:


//--------------------- .text._Z6kernelPiPfS0_S0_S0_S0_S0_S0_iiiii --------------------------
	.section	.text._Z6kernelPiPfS0_S0_S0_S0_S0_S0_iiiii,"ax",@progbits
	.align	128
        .global         _Z6kernelPiPfS0_S0_S0_S0_S0_S0_iiiii
        .type           _Z6kernelPiPfS0_S0_S0_S0_S0_S0_iiiii,@function
        .size           _Z6kernelPiPfS0_S0_S0_S0_S0_S0_iiiii,(.L_x_155 - _Z6kernelPiPfS0_S0_S0_S0_S0_S0_iiiii)
        .other          _Z6kernelPiPfS0_S0_S0_S0_S0_S0_iiiii,@"STO_CUDA_ENTRY STV_DEFAULT"
_Z6kernelPiPfS0_S0_S0_S0_S0_S0_iiiii:
.text._Z6kernelPiPfS0_S0_S0_S0_S0_S0_iiiii:
[----:B------:R-:W0:Y:S01]  /*0000*/  LDC R1, c[0x0][0x37c] ;  /* 0x0000df00ff017b82 */ /* 0x000e220000000800 */
[----:B------:R-:W1:Y:S01]  /*0010*/  S2R R3, SR_TID.Y ;  /* 0x0000000000037919 */ /* 0x000e620000002200 */
[----:B------:R-:W2:Y:S06]  /*0020*/  LDCU UR5, c[0x0][0x2fc] ;  /* 0x00005f80ff0577ac */ /* 0x000eac0008000800 */
[----:B------:R-:W1:Y:S01]  /*0030*/  S2UR UR4, SR_CTAID.Y ;  /* 0x00000000000479c3 */ /* 0x000e620000002600 */
[----:B0-----:R-:W-:Y:S01]  /*0040*/  IADD3 R1, PT, PT, R1, -0x10, RZ ;  /* 0xfffffff001017810 */ /* 0x001fe20007ffe0ff */
[----:B------:R-:W0:Y:S01]  /*0050*/  S2R R10, SR_CTAID.X ;  /* 0x00000000000a7919 */ /* 0x000e220000002500 */
[----:B------:R-:W0:Y:S01]  /*0060*/  LDCU UR6, c[0x0][0x360] ;  /* 0x00006c00ff0677ac */ /* 0x000e220008000800 */
[----:B------:R-:W-:Y:S01]  /*0070*/  MOV R0, 0x0 ;  /* 0x0000000000007802 */ /* 0x000fe20000000f00 */
[----:B------:R-:W0:Y:S03]  /*0080*/  S2R R11, SR_TID.X ;  /* 0x00000000000b7919 */ /* 0x000e260000002100 */
[----:B------:R-:W1:Y:S01]  /*0090*/  LDC R2, c[0x0][0x364] ;  /* 0x0000d900ff027b82 */ /* 0x000e620000000800 */
[----:B------:R-:W3:Y:S07]  /*00a0*/  LDCU UR7, c[0x0][0x370] ;  /* 0x00006e00ff0777ac */ /* 0x000eee0008000800 */
[----:B------:R4:W2:Y:S01]  /*00b0*/  LDC.64 R8, c[0x4][R0] ;  /* 0x0100000000087b82 */ /* 0x0008a20000000a00 */
[----:B-1----:R-:W-:Y:S01]  /*00c0*/  IMAD R2, R2, UR4, R3 ;  /* 0x0000000402027c24 */ /* 0x002fe2000f8e0203 */
[----:B------:R-:W1:Y:S01]  /*00d0*/  LDCU UR4, c[0x0][0x2f8] ;  /* 0x00005f00ff0477ac */ /* 0x000e620008000800 */
[----:B0-----:R-:W-:Y:S01]  /*00e0*/  IMAD R19, R10, UR6, R11 ;  /* 0x000000060a137c24 */ /* 0x001fe2000f8e020b */
[----:B------:R4:W-:Y:S03]  /*00f0*/  STL.64 [R1], R10 ;  /* 0x0000000a01007387 */ /* 0x0009e60000100a00 */
[----:B---3--:R-:W-:Y:S01]  /*0100*/  IMAD R19, R2, UR7, R19 ;  /* 0x0000000702137c24 */ /* 0x008fe2000f8e0213 */
[----:B------:R-:W0:Y:S04]  /*0110*/  LDCU.64 UR6, c[0x4][0x8] ;  /* 0x01000100ff0677ac */ /* 0x000e280008000a00 */
[----:B------:R4:W-:Y:S01]  /*0120*/  STL [R1+0x8], R19 ;  /* 0x0000081301007387 */ /* 0x0009e20000100800 */
[----:B-1----:R-:W-:-:S04]  /*0130*/  IADD3 R2, P0, PT, R1, UR4, RZ ;  /* 0x0000000401027c10 */ /* 0x002fc8000ff1e0ff */
[----:B------:R-:W-:Y:S01]  /*0140*/  MOV R6, R2 ;  /* 0x0000000200067202 */ /* 0x000fe20000000f00 */
[----:B--2---:R-:W-:-:S04]  /*0150*/  IMAD.X R18, RZ, RZ, UR5, P0 ;  /* 0x00000005ff127e24 */ /* 0x004fc800080e06ff */
[----:B------:R-:W-:Y:S01]  /*0160*/  IMAD.MOV.U32 R7, RZ, RZ, R18 ;  /* 0x000000ffff077224 */ /* 0x000fe200078e0012 */
[----:B0-----:R-:W-:Y:S01]  /*0170*/  MOV R4, UR6 ;  /* 0x0000000600047c02 */ /* 0x001fe20008000f00 */
[----:B----4-:R-:W-:-:S07]  /*0180*/  IMAD.U32 R5, RZ, RZ, UR7 ;  /* 0x00000007ff057e24 */ /* 0x010fce000f8e00ff */
[----:B------:R-:W-:-:S07]  /*0190*/  LEPC R20, `(.L_x_39) ;  /* 0x000000001014794e */ /* 0x000fce0000000000 */
[----:B------:R-:W-:Y:S05]  /*01a0*/  CALL.ABS.NOINC R8 ;  /* 0x0000000008007343 */ /* 0x000fea0003c00000 */
.L_x_39:
[----:B------:R-:W0:Y:S01]  /*01b0*/  S2UR UR5, SR_CgaCtaId ;  /* 0x00000000000579c3 */ /* 0x000e220000008800 */
[----:B------:R-:W-:-:S07]  /*01c0*/  UMOV UR4, 0x400 ;  /* 0x0000040000047882 */ /* 0x000fce0000000000 */
[----:B------:R-:W1:Y:S01]  /*01d0*/  LDC.64 R24, c[0x0][0x358] ;  /* 0x0000d600ff187b82 */ /* 0x000e620000000a00 */
[----:B0-----:R-:W-:Y:S01]  /*01e0*/  ULEA UR4, UR5, UR4, 0x18 ;  /* 0x0000000405047291 */ /* 0x001fe2000f8ec0ff */
[----:B------:R-:W0:Y:S05]  /*01f0*/  LDCU UR5, c[0x0][0x3cc] ;  /* 0x00007980ff0577ac */ /* 0x000e2a0008000800 */
[----:B------:R-:W-:-:S05]  /*0200*/  LEA R30, R19, UR4, 0x2 ;  /* 0x00000004131e7c11 */ /* 0x000fca000f8e10ff */
[----:B------:R2:W-:Y:S01]  /*0210*/  STS [R30], RZ ;  /* 0x000000ff1e007388 */ /* 0x0005e20000000800 */
[----:B0-----:R-:W-:-:S09]  /*0220*/  UISETP.GE.AND UP0, UPT, UR5, 0x1, UPT ;  /* 0x000000010500788c */ /* 0x001fd2000bf06270 */
[----:B--2---:R-:W-:Y:S05]  /*0230*/  BRA.U !UP0, `(.L_x_40) ;  /* 0x0000001d08b87547 */ /* 0x004fea000b800000 */
[----:B------:R-:W0:Y:S02]  /*0240*/  LDC R27, c[0x0][0x3c4] ;  /* 0x0000f100ff1b7b82 */ /* 0x000e240000000800 */
[----:B0-----:R-:W-:-:S13]  /*0250*/  ISETP.GE.AND P0, PT, R27, 0x1, PT ;  /* 0x000000011b00780c */ /* 0x001fda0003f06270 */
[----:B------:R-:W-:Y:S05]  /*0260*/  @!P0 BRA `(.L_x_41) ;  /* 0x0000001c00a88947 */ /* 0x000fea0003800000 */
[----:B------:R-:W0:Y:S01]  /*0270*/  LDC R11, c[0x0][0x3c0] ;  /* 0x0000f000ff0b7b82 */ /* 0x000e220000000800 */
[----:B------:R-:W-:Y:S01]  /*0280*/  BSSY.RECONVERGENT B0, `(.L_x_41) ;  /* 0x00001e8000007945 */ /* 0x000fe20003800200 */
[C---:B0-----:R-:W-:Y:S02]  /*0290*/  ISETP.GE.AND P0, PT, R11.reuse, 0x1, PT ;  /* 0x000000010b00780c */ /* 0x041fe40003f06270 */
[----:B------:R-:W-:-:S11]  /*02a0*/  IADD3 R31, PT, PT, R11, 0x1, RZ ;  /* 0x000000010b1f7810 */ /* 0x000fd60007ffe0ff */
[----:B------:R-:W-:Y:S05]  /*02b0*/  @!P0 BRA `(.L_x_42) ;  /* 0x0000000c00448947 */ /* 0x000fea0003800000 */
[----:B------:R-:W-:Y:S01]  /*02c0*/  BSSY.RECONVERGENT B2, `(.L_x_43) ;  /* 0x00000cf000027945 */ /* 0x000fe20003800200 */
[C---:B------:R-:W-:Y:S01]  /*02d0*/  LOP3.LUT R13, R11.reuse, 0x7, RZ, 0xc0, !PT ;  /* 0x000000070b0d7812 */ /* 0x040fe200078ec0ff */
[----:B------:R-:W-:Y:S01]  /*02e0*/  IMAD.MOV.U32 R14, RZ, RZ, RZ ;  /* 0x000000ffff0e7224 */ /* 0x000fe200078e00ff */
[C---:B------:R-:W-:Y:S02]  /*02f0*/  LOP3.LUT R15, R11.reuse, 0x3, RZ, 0xc0, !PT ;  /* 0x000000030b0f7812 */ /* 0x040fe400078ec0ff */
[----:B------:R-:W-:-:S07]  /*0300*/  LOP3.LUT R11, R11, 0x7ffffff8, RZ, 0xc0, !PT ;  /* 0x7ffffff80b0b7812 */ /* 0x000fce00078ec0ff */
.L_x_54:
[----:B------:R-:W-:Y:S01]  /*0310*/  HFMA2 R16, -RZ, RZ, 0, 0 ;  /* 0x00000000ff107431 */ /* 0x000fe200000001ff */
[----:B0-----:R-:W-:Y:S06]  /*0320*/  BSSY.RECONVERGENT B3, `(.L_x_44) ;  /* 0x00000c4000037945 */ /* 0x001fec0003800200 */
.L_x_53:
[----:B0-----:R-:W0:Y:S01]  /*0330*/  LDC.64 R4, c[0x0][0x3c0] ;  /* 0x0000f000ff047b82 */ /* 0x001e220000000a00 */
[----:B------:R-:W-:Y:S01]  /*0340*/  IMAD.MOV.U32 R6, RZ, RZ, RZ ;  /* 0x000000ffff067224 */ /* 0x000fe200078e00ff */
[----:B------:R-:W-:Y:S02]  /*0350*/  MOV R0, RZ ;  /* 0x000000ff00007202 */ /* 0x000fe40000000f00 */
[----:B0-----:R-:W-:Y:S01]  /*0360*/  ISETP.GE.U32.AND P0, PT, R4, 0x8, PT ;  /* 0x000000080400780c */ /* 0x001fe20003f06070 */
[----:B------:R-:W-:-:S04]  /*0370*/  IMAD R8, R14, R5, R16 ;  /* 0x000000050e087224 */ /* 0x000fc800078e0210 */
[----:B------:R-:W-:-:S08]  /*0380*/  IMAD R3, R8, R31, RZ ;  /* 0x0000001f08037224 */ /* 0x000fd000078e02ff */
[----:B------:R-:W-:Y:S05]  /*0390*/  @!P0 BRA `(.L_x_45) ;  /* 0x0000000400008947 */ /* 0x000fea0003800000 */
[----:B------:R-:W-:Y:S01]  /*03a0*/  BSSY.RECONVERGENT B1, `(.L_x_46) ;  /* 0x000003e000017945 */ /* 0x000fe20003800200 */
[----:B------:R-:W-:Y:S01]  /*03b0*/  IMAD.MOV.U32 R10, RZ, RZ, RZ ;  /* 0x000000ffff0a7224 */ /* 0x000fe200078e00ff */
[----:B------:R-:W-:-:S07]  /*03c0*/  MOV R0, RZ ;  /* 0x000000ff00007202 */ /* 0x000fce0000000f00 */
.L_x_47:
[----:B------:R-:W0:Y:S01]  /*03d0*/  LDC.64 R6, c[0x0][0x380] ;  /* 0x0000e000ff067b82 */ /* 0x000e220000000a00 */
[C---:B-1----:R-:W-:Y:S01]  /*03e0*/  R2UR UR4, R24.reuse ;  /* 0x00000000180472ca */ /* 0x042fe200000e0000 */
[----:B------:R-:W-:Y:S01]  /*03f0*/  IMAD R5, R19, R4, R10 ;  /* 0x0000000413057224 */ /* 0x000fe200078e020a */
[C---:B------:R-:W-:Y:S02]  /*0400*/  R2UR UR5, R25.reuse ;  /* 0x00000000190572ca */ /* 0x040fe400000e0000 */
[C---:B------:R-:W-:Y:S02]  /*0410*/  R2UR UR6, R24.reuse ;  /* 0x00000000180672ca */ /* 0x040fe400000e0000 */
[C---:B------:R-:W-:Y:S01]  /*0420*/  R2UR UR7, R25.reuse ;  /* 0x00000000190772ca */ /* 0x040fe200000e0000 */
[----:B------:R-:W1:Y:S01]  /*0430*/  LDC.64 R8, c[0x0][0x398] ;  /* 0x0000e600ff087b82 */ /* 0x000e620000000a00 */
[----:B------:R-:W-:Y:S02]  /*0440*/  R2UR UR8, R24 ;  /* 0x00000000180872ca */ /* 0x000fe400000e0000 */
[----:B------:R-:W-:-:S02]  /*0450*/  R2UR UR9, R25 ;  /* 0x00000000190972ca */ /* 0x000fc400000e0000 */
[----:B------:R-:W-:Y:S02]  /*0460*/  IADD3 R17, PT, PT, R10, 0x1, R3 ;  /* 0x000000010a117810 */ /* 0x000fe40007ffe003 */
[C---:B------:R-:W-:Y:S02]  /*0470*/  R2UR UR12, R24.reuse ;  /* 0x00000000180c72ca */ /* 0x040fe400000e0000 */
[C---:B------:R-:W-:Y:S02]  /*0480*/  R2UR UR13, R25.reuse ;  /* 0x00000000190d72ca */ /* 0x040fe400000e0000 */
[C---:B------:R-:W-:Y:S02]  /*0490*/  R2UR UR10, R24.reuse ;  /* 0x00000000180a72ca */ /* 0x040fe400000e0000 */
[----:B------:R-:W-:Y:S01]  /*04a0*/  R2UR UR11, R25 ;  /* 0x00000000190b72ca */ /* 0x000fe200000e0000 */
[----:B0-----:R-:W-:Y:S01]  /*04b0*/  IMAD.WIDE R6, R5, 0x4, R6 ;  /* 0x0000000405067825 */ /* 0x001fe200078e0206 */
[----:B------:R-:W-:-:S02]  /*04c0*/  R2UR UR14, R24 ;  /* 0x00000000180e72ca */ /* 0x000fc400000e0000 */
[----:B------:R-:W-:Y:S02]  /*04d0*/  R2UR UR15, R25 ;  /* 0x00000000190f72ca */ /* 0x000fe400000e0000 */
[----:B------:R-:W2:Y:S01]  /*04e0*/  LDG.E R5, desc[UR4][R6.64] ;  /* 0x0000000406057981 */ /* 0x000ea2000c1e1900 */
[----:B-1----:R-:W-:Y:S01]  /*04f0*/  IMAD.WIDE R8, R17, 0x4, R8 ;  /* 0x0000000411087825 */ /* 0x002fe200078e0208 */
[C---:B------:R-:W-:Y:S02]  /*0500*/  R2UR UR18, R24.reuse ;  /* 0x00000000181272ca */ /* 0x040fe400000e0000 */
[----:B------:R-:W3:Y:S01]  /*0510*/  LDG.E R17, desc[UR8][R6.64+0x4] ;  /* 0x0000040806117981 */ /* 0x000ee2000c1e1900 */
[C---:B------:R-:W-:Y:S02]  /*0520*/  R2UR UR19, R25.reuse ;  /* 0x00000000191372ca */ /* 0x040fe400000e0000 */
[----:B------:R-:W-:Y:S01]  /*0530*/  R2UR UR16, R24 ;  /* 0x00000000181072ca */ /* 0x000fe200000e0000 */
[----:B------:R-:W4:Y:S01]  /*0540*/  LDG.E R12, desc[UR6][R8.64] ;  /* 0x00000006080c7981 */ /* 0x000f22000c1e1900 */
[----:B------:R-:W-:-:S03]  /*0550*/  R2UR UR17, R25 ;  /* 0x00000000191172ca */ /* 0x000fc600000e0000 */
[----:B------:R-:W5:Y:S01]  /*0560*/  LDG.E R21, desc[UR12][R6.64+0x8] ;  /* 0x0000080c06157981 */ /* 0x000f62000c1e1900 */
[----:B------:R-:W-:-:S03]  /*0570*/  R2UR UR20, R24 ;  /* 0x00000000181472ca */ /* 0x000fc600000e0000 */
[----:B------:R-:W5:Y:S01]  /*0580*/  LDG.E R20, desc[UR10][R8.64+0x4] ;  /* 0x0000040a08147981 */ /* 0x000f62000c1e1900 */
[----:B------:R-:W-:-:S03]  /*0590*/  R2UR UR21, R25 ;  /* 0x00000000191572ca */ /* 0x000fc600000e0000 */
[----:B------:R-:W5:Y:S04]  /*05a0*/  LDG.E R23, desc[UR14][R6.64+0xc] ;  /* 0x00000c0e06177981 */ /* 0x000f68000c1e1900 */
        /* <DEDUP_REMOVED lines=9> */
[----:B------:R-:W5:Y:S01]  /*0640*/  LDG.E R36, desc[UR14][R8.64+0x1c] ;  /* 0x00001c0e08247981 */ /* 0x000f62000c1e1900 */
[----:B------:R-:W-:-:S05]  /*0650*/  VIADD R10, R10, 0x8 ;  /* 0x000000080a0a7836 */ /* 0x000fca0000000000 */
[----:B------:R-:W-:Y:S02]  /*0660*/  ISETP.NE.AND P0, PT, R10, R11, PT ;  /* 0x0000000b0a00720c */ /* 0x000fe40003f05270 */
[----:B--2---:R-:W-:-:S05]  /*0670*/  I2FP.F32.S32 R5, R5 ;  /* 0x0000000500057245 */ /* 0x004fca0000201400 */
[----:B----4-:R-:W-:Y:S01]  /*0680*/  FFMA R5, R5, R12, R0 ;  /* 0x0000000c05057223 */ /* 0x010fe20000000000 */
[----:B---3--:R-:W-:Y:S02]  /*0690*/  I2FP.F32.S32 R0, R17 ;  /* 0x0000001100007245 */ /* 0x008fe40000201400 */
[----:B-----5:R-:W-:-:S03]  /*06a0*/  I2FP.F32.S32 R21, R21 ;  /* 0x0000001500157245 */ /* 0x020fc60000201400 */
[----:B------:R-:W-:Y:S01]  /*06b0*/  FFMA R0, R0, R20, R5 ;  /* 0x0000001400007223 */ /* 0x000fe20000000005 */
[----:B------:R-:W-:-:S03]  /*06c0*/  I2FP.F32.S32 R23, R23 ;  /* 0x0000001700177245 */ /* 0x000fc60000201400 */
        /* <DEDUP_REMOVED lines=8> */
[----:B------:R-:W-:-:S04]  /*0750*/  FFMA R0, R33, R34, R0 ;  /* 0x0000002221007223 */ /* 0x000fc80000000000 */
[----:B------:R-:W-:Y:S01]  /*0760*/  FFMA R0, R35, R36, R0 ;  /* 0x0000002423007223 */ /* 0x000fe20000000000 */
[----:B------:R-:W-:Y:S06]  /*0770*/  @P0 BRA `(.L_x_47) ;  /* 0xfffffffc00140947 */ /* 0x000fec000383ffff */
[----:B------:R-:W-:Y:S05]  /*0780*/  BSYNC.RECONVERGENT B1 ;  /* 0x0000000000017941 */ /* 0x000fea0003800200 */
.L_x_46:
[----:B------:R-:W-:-:S07]  /*0790*/  MOV R6, R11 ;  /* 0x0000000b00067202 */ /* 0x000fce0000000f00 */
.L_x_45:
[----:B------:R-:W-:-:S13]  /*07a0*/  ISETP.NE.AND P0, PT, R13, RZ, PT ;  /* 0x000000ff0d00720c */ /* 0x000fda0003f05270 */
[----:B------:R-:W-:Y:S05]  /*07b0*/  @!P0 BRA `(.L_x_48) ;  /* 0x0000000400448947 */ /* 0x000fea0003800000 */
[----:B------:R-:W-:Y:S01]  /*07c0*/  VIADD R5, R13, 0xffffffff ;  /* 0xffffffff0d057836 */ /* 0x000fe20000000000 */
[----:B------:R-:W-:-:S04]  /*07d0*/  ISETP.NE.AND P1, PT, R15, RZ, PT ;  /* 0x000000ff0f00720c */ /* 0x000fc80003f25270 */
[----:B------:R-:W-:-:S13]  /*07e0*/  ISETP.GE.U32.AND P0, PT, R5, 0x3, PT ;  /* 0x000000030500780c */ /* 0x000fda0003f06070 */
[----:B------:R-:W-:Y:S05]  /*07f0*/  @!P0 BRA `(.L_x_49) ;  /* 0x0000000000948947 */ /* 0x000fea0003800000 */
        /* <DEDUP_REMOVED lines=13> */
[----:B------:R-:W-:Y:S02]  /*08d0*/  R2UR UR11, R25 ;  /* 0x00000000190b72ca */ /* 0x000fe400000e0000 */
[----:B------:R-:W-:Y:S01]  /*08e0*/  R2UR UR16, R24 ;  /* 0x00000000181072ca */ /* 0x000fe200000e0000 */
[----:B0-----:R-:W-:Y:S01]  /*08f0*/  IMAD.WIDE R8, R5, 0x4, R8 ;  /* 0x0000000405087825 */ /* 0x001fe200078e0208 */
[----:B------:R-:W-:-:S02]  /*0900*/  R2UR UR17, R25 ;  /* 0x00000000191172ca */ /* 0x000fc400000e0000 */
[----:B------:R-:W-:Y:S02]  /*0910*/  R2UR UR14, R24 ;  /* 0x00000000180e72ca */ /* 0x000fe400000e0000 */
[----:B------:R-:W-:Y:S01]  /*0920*/  R2UR UR15, R25 ;  /* 0x00000000190f72ca */ /* 0x000fe200000e0000 */
[----:B------:R-:W2:Y:S01]  /*0930*/  LDG.E R5, desc[UR4][R8.64] ;  /* 0x0000000408057981 */ /* 0x000ea2000c1e1900 */
[----:B-1----:R-:W-:-:S03]  /*0940*/  IMAD.WIDE R20, R7, 0x4, R20 ;  /* 0x0000000407147825 */ /* 0x002fc600078e0214 */
[----:B------:R-:W3:Y:S04]  /*0950*/  LDG.E R10, desc[UR8][R8.64+0x4] ;  /* 0x00000408080a7981 */ /* 0x000ee8000c1e1900 */
[----:B------:R-:W4:Y:S04]  /*0960*/  LDG.E R7, desc[UR6][R20.64] ;  /* 0x0000000614077981 */ /* 0x000f28000c1e1900 */
[----:B------:R-:W5:Y:S04]  /*0970*/  LDG.E R17, desc[UR12][R8.64+0x8] ;  /* 0x0000080c08117981 */ /* 0x000f68000c1e1900 */
[----:B------:R-:W5:Y:S04]  /*0980*/  LDG.E R12, desc[UR10][R20.64+0x4] ;  /* 0x0000040a140c7981 */ /* 0x000f68000c1e1900 */
[----:B------:R-:W5:Y:S04]  /*0990*/  LDG.E R23, desc[UR16][R8.64+0xc] ;  /* 0x00000c1008177981 */ /* 0x000f68000c1e1900 */
[----:B------:R-:W5:Y:S04]  /*09a0*/  LDG.E R22, desc[UR14][R20.64+0x8] ;  /* 0x0000080e14167981 */ /* 0x000f68000c1e1900 */
[----:B------:R-:W5:Y:S01]  /*09b0*/  LDG.E R26, desc[UR4][R20.64+0xc] ;  /* 0x00000c04141a7981 */ /* 0x000f62000c1e1900 */
[----:B------:R-:W-:-:S02]  /*09c0*/  IADD3 R6, PT, PT, R6, 0x4, RZ ;  /* 0x0000000406067810 */ /* 0x000fc40007ffe0ff */
[----:B--2---:R-:W-:Y:S02]  /*09d0*/  I2FP.F32.S32 R5, R5 ;  /* 0x0000000500057245 */ /* 0x004fe40000201400 */
[----:B---3--:R-:W-:-:S03]  /*09e0*/  I2FP.F32.S32 R10, R10 ;  /* 0x0000000a000a7245 */ /* 0x008fc60000201400 */
[----:B----4-:R-:W-:Y:S01]  /*09f0*/  FFMA R5, R5, R7, R0 ;  /* 0x0000000705057223 */ /* 0x010fe20000000000 */
[----:B-----5:R-:W-:-:S03]  /*0a00*/  I2FP.F32.S32 R0, R17 ;  /* 0x0000001100007245 */ /* 0x020fc60000201400 */
[----:B------:R-:W-:Y:S01]  /*0a10*/  FFMA R5, R10, R12, R5 ;  /* 0x0000000c0a057223 */ /* 0x000fe20000000005 */
[----:B------:R-:W-:-:S03]  /*0a20*/  I2FP.F32.S32 R23, R23 ;  /* 0x0000001700177245 */ /* 0x000fc60000201400 */
[----:B------:R-:W-:-:S04]  /*0a30*/  FFMA R0, R0, R22, R5 ;  /* 0x0000001600007223 */ /* 0x000fc80000000005 */
[----:B------:R-:W-:-:S07]  /*0a40*/  FFMA R0, R23, R26, R0 ;  /* 0x0000001a17007223 */ /* 0x000fce0000000000 */
.L_x_49:
[----:B------:R-:W-:Y:S05]  /*0a50*/  @!P1 BRA `(.L_x_48) ;  /* 0x00000000009c9947 */ /* 0x000fea0003800000 */
[----:B------:R-:W-:Y:S02]  /*0a60*/  ISETP.NE.AND P0, PT, R15, 0x1, PT ;  /* 0x000000010f00780c */ /* 0x000fe40003f05270 */
[----:B------:R-:W-:-:S11]  /*0a70*/  LOP3.LUT P1, RZ, R4, 0x1, RZ, 0xc0, !PT ;  /* 0x0000000104ff7812 */ /* 0x000fd6000782c0ff */
[----:B------:R-:W0:Y:S01]  /*0a80*/  @P0 LDC.64 R20, c[0x0][0x380] ;  /* 0x0000e000ff140b82 */ /* 0x000e220000000a00 */
[C---:B-1----:R-:W-:Y:S01]  /*0a90*/  @P0 R2UR UR4, R24.reuse ;  /* 0x00000000180402ca */ /* 0x042fe200000e0000 */
[----:B------:R-:W-:Y:S01]  /*0aa0*/  @P0 IMAD R23, R19, R4, R6 ;  /* 0x0000000413170224 */ /* 0x000fe200078e0206 */
[C---:B------:R-:W-:Y:S02]  /*0ab0*/  @P0 R2UR UR5, R25.reuse ;  /* 0x00000000190502ca */ /* 0x040fe400000e0000 */
[C---:B------:R-:W-:Y:S02]  /*0ac0*/  @P0 R2UR UR8, R24.reuse ;  /* 0x00000000180802ca */ /* 0x040fe400000e0000 */
[C---:B------:R-:W-:Y:S01]  /*0ad0*/  @P0 R2UR UR9, R25.reuse ;  /* 0x00000000190902ca */ /* 0x040fe200000e0000 */
[----:B------:R-:W1:Y:S01]  /*0ae0*/  @P0 LDC.64 R26, c[0x0][0x398] ;  /* 0x0000e600ff1a0b82 */ /* 0x000e620000000a00 */
[----:B------:R-:W-:Y:S02]  /*0af0*/  @P0 R2UR UR6, R24 ;  /* 0x00000000180602ca */ /* 0x000fe400000e0000 */
[----:B------:R-:W-:-:S02]  /*0b00*/  @P0 R2UR UR7, R25 ;  /* 0x00000000190702ca */ /* 0x000fc400000e0000 */
[C---:B------:R-:W-:Y:S01]  /*0b10*/  @P0 IADD3 R5, PT, PT, R6.reuse, 0x1, R3 ;  /* 0x0000000106050810 */ /* 0x040fe20007ffe003 */
[----:B------:R-:W-:Y:S01]  /*0b20*/  @P0 VIADD R6, R6, 0x2 ;  /* 0x0000000206060836 */ /* 0x000fe20000000000 */
[C---:B------:R-:W-:Y:S01]  /*0b30*/  @P1 R2UR UR12, R24.reuse ;  /* 0x00000000180c12ca */ /* 0x040fe200000e0000 */
[----:B------:R-:W2:Y:S01]  /*0b40*/  @P1 LDC.64 R28, c[0x0][0x380] ;  /* 0x0000e000ff1c1b82 */ /* 0x000ea20000000a00 */
[C---:B------:R-:W-:Y:S02]  /*0b50*/  @P1 R2UR UR13, R25.reuse ;  /* 0x00000000190d12ca */ /* 0x040fe400000e0000 */
[C---:B------:R-:W-:Y:S02]  /*0b60*/  @P0 R2UR UR10, R24.reuse ;  /* 0x00000000180a02ca */ /* 0x040fe400000e0000 */
[----:B------:R-:W-:Y:S02]  /*0b70*/  @P0 R2UR UR11, R25 ;  /* 0x00000000190b02ca */ /* 0x000fe400000e0000 */
[----:B------:R-:W-:Y:S01]  /*0b80*/  @P1 R2UR UR14, R24 ;  /* 0x00000000180e12ca */ /* 0x000fe200000e0000 */
[----:B------:R-:W3:Y:S01]  /*0b90*/  @P1 LDC.64 R8, c[0x0][0x398] ;  /* 0x0000e600ff081b82 */ /* 0x000ee20000000a00 */
[----:B0-----:R-:W-:Y:S01]  /*0ba0*/  @P0 IMAD.WIDE R22, R23, 0x4, R20 ;  /* 0x0000000417160825 */ /* 0x001fe200078e0214 */
[----:B------:R-:W-:-:S02]  /*0bb0*/  @P1 R2UR UR15, R25 ;  /* 0x00000000190f12ca */ /* 0x000fc400000e0000 */
[----:B------:R-:W-:Y:S02]  /*0bc0*/  @P1 IADD3 R7, PT, PT, R6, 0x1, R3 ;  /* 0x0000000106071810 */ /* 0x000fe40007ffe003 */
[----:B------:R-:W4:Y:S01]  /*0bd0*/  @P0 LDG.E R10, desc[UR4][R22.64] ;  /* 0x00000004160a0981 */ /* 0x000f22000c1e1900 */
[----:B-1----:R-:W-:-:S03]  /*0be0*/  @P0 IMAD.WIDE R20, R5, 0x4, R26 ;  /* 0x0000000405140825 */ /* 0x002fc600078e021a */
[----:B------:R-:W5:Y:S01]  /*0bf0*/  @P0 LDG.E R12, desc[UR8][R22.64+0x4] ;  /* 0x00000408160c0981 */ /* 0x000f62000c1e1900 */
[----:B------:R-:W-:-:S03]  /*0c00*/  @P1 IMAD R5, R19, R4, R6 ;  /* 0x0000000413051224 */ /* 0x000fc600078e0206 */
[----:B------:R-:W5:Y:S01]  /*0c10*/  @P0 LDG.E R6, desc[UR6][R20.64] ;  /* 0x0000000614060981 */ /* 0x000f62000c1e1900 */
[----:B--2---:R-:W-:-:S03]  /*0c20*/  @P1 IMAD.WIDE R4, R5, 0x4, R28 ;  /* 0x0000000405041825 */ /* 0x004fc600078e021c */
[----:B------:R-:W2:Y:S04]  /*0c30*/  @P0 LDG.E R26, desc[UR10][R20.64+0x4] ;  /* 0x0000040a141a0981 */ /* 0x000ea8000c1e1900 */
[----:B------:R-:W2:Y:S01]  /*0c40*/  @P1 LDG.E R4, desc[UR12][R4.64] ;  /* 0x0000000c04041981 */ /* 0x000ea2000c1e1900 */
[----:B---3--:R-:W-:-:S06]  /*0c50*/  @P1 IMAD.WIDE R8, R7, 0x4, R8 ;  /* 0x0000000407081825 */ /* 0x008fcc00078e0208 */
[----:B------:R-:W3:Y:S01]  /*0c60*/  @P1 LDG.E R8, desc[UR14][R8.64] ;  /* 0x0000000e08081981 */ /* 0x000ee2000c1e1900 */
[----:B----4-:R-:W-:Y:S02]  /*0c70*/  @P0 I2FP.F32.S32 R7, R10 ;  /* 0x0000000a00070245 */ /* 0x010fe40000201400 */
[----:B-----5:R-:W-:-:S03]  /*0c80*/  @P0 I2FP.F32.S32 R17, R12 ;  /* 0x0000000c00110245 */ /* 0x020fc60000201400 */
[----:B------:R-:W-:-:S04]  /*0c90*/  @P0 FFMA R6, R7, R6, R0 ;  /* 0x0000000607060223 */ /* 0x000fc80000000000 */
[----:B--2---:R-:W-:Y:S01]  /*0ca0*/  @P0 FFMA R0, R17, R26, R6 ;  /* 0x0000001a11000223 */ /* 0x004fe20000000006 */
[----:B------:R-:W-:-:S05]  /*0cb0*/  @P1 I2FP.F32.S32 R7, R4 ;  /* 0x0000000400071245 */ /* 0x000fca0000201400 */
[----:B---3--:R-:W-:-:S07]  /*0cc0*/  @P1 FFMA R0, R7, R8, R0 ;  /* 0x0000000807001223 */ /* 0x008fce0000000000 */
.L_x_48:
[----:B------:R-:W0:Y:S01]  /*0cd0*/  LDC.64 R4, c[0x0][0x398] ;  /* 0x0000e600ff047b82 */ /* 0x000e220000000a00 */
[----:B-1----:R-:W-:Y:S02]  /*0ce0*/  R2UR UR4, R24 ;  /* 0x00000000180472ca */ /* 0x002fe400000e0000 */
[----:B------:R-:W-:Y:S01]  /*0cf0*/  R2UR UR5, R25 ;  /* 0x00000000190572ca */ /* 0x000fe200000e0000 */
[----:B0-----:R-:W-:-:S12]  /*0d00*/  IMAD.WIDE R4, R3, 0x4, R4 ;  /* 0x0000000403047825 */ /* 0x001fd800078e0204 */
[----:B------:R-:W2:Y:S01]  /*0d10*/  LDG.E R5, desc[UR4][R4.64] ;  /* 0x0000000404057981 */ /* 0x000ea2000c1e1900 */
[----:B------:R-:W-:Y:S02]  /*0d20*/  HFMA2 R3, -RZ, RZ, 0.96630859375, -0.0022525787353515625 ;  /* 0x3bbb989dff037431 */ /* 0x000fe400000001ff */
[----:B------:R-:W-:Y:S01]  /*0d30*/  IMAD.MOV.U32 R6, RZ, RZ, 0x437c0000 ;  /* 0x437c0000ff067424 */ /* 0x000fe200078e00ff */
[----:B------:R-:W-:Y:S01]  /*0d40*/  BSSY.RECONVERGENT B4, `(.L_x_50) ;  /* 0x0000017000047945 */ /* 0x000fe20003800200 */
[----:B--2---:R-:W-:-:S04]  /*0d50*/  FADD R0, R5, R0 ;  /* 0x0000000005007221 */ /* 0x004fc80000000000 */
[----:B------:R-:W-:-:S04]  /*0d60*/  FFMA.SAT R3, R0, -R3, 0.5 ;  /* 0x3f00000000037423 */ /* 0x000fc80000002803 */
[----:B------:R-:W-:-:S04]  /*0d70*/  FFMA.RM R3, R3, R6, 12582913 ;  /* 0x4b40000103037423 */ /* 0x000fc80000004006 */
[C---:B------:R-:W-:Y:S01]  /*0d80*/  FADD R7, R3.reuse, -12583039 ;  /* 0xcb40007f03077421 */ /* 0x040fe20000000000 */
[----:B------:R-:W-:-:S03]  /*0d90*/  SHF.L.U32 R3, R3, 0x17, RZ ;  /* 0x0000001703037819 */ /* 0x000fc600000006ff */
[----:B------:R-:W-:-:S04]  /*0da0*/  FFMA R7, R0, -1.4426950216293334961, -R7 ;  /* 0xbfb8aa3b00077823 */ /* 0x000fc80000000807 */
[----:B------:R-:W-:-:S04]  /*0db0*/  FFMA R7, R0, -1.925963033500011079e-08, R7 ;  /* 0xb2a5706000077823 */ /* 0x000fc80000000007 */
[----:B------:R-:W0:Y:S02]  /*0dc0*/  MUFU.EX2 R0, R7 ;  /* 0x0000000700007308 */ /* 0x000e240000000800 */
[----:B0-----:R-:W-:-:S04]  /*0dd0*/  FFMA R4, R3, R0, 1 ;  /* 0x3f80000003047423 */ /* 0x001fc80000000000 */
[----:B------:R-:W-:-:S05]  /*0de0*/  VIADD R0, R4, 0x1800000 ;  /* 0x0180000004007836 */ /* 0x000fca0000000000 */
[----:B------:R-:W-:-:S04]  /*0df0*/  LOP3.LUT R0, R0, 0x7f800000, RZ, 0xc0, !PT ;  /* 0x7f80000000007812 */ /* 0x000fc800078ec0ff */
[----:B------:R-:W-:-:S13]  /*0e00*/  ISETP.GT.U32.AND P0, PT, R0, 0x1ffffff, PT ;  /* 0x01ffffff0000780c */ /* 0x000fda0003f04070 */
[----:B------:R-:W-:Y:S05]  /*0e10*/  @P0 BRA `(.L_x_51) ;  /* 0x0000000000140947 */ /* 0x000fea0003800000 */
[----:B------:R-:W-:Y:S02]  /*0e20*/  MOV R0, R4 ;  /* 0x0000000400007202 */ /* 0x000fe40000000f00 */
[----:B------:R-:W-:-:S07]  /*0e30*/  MOV R4, 0xe50 ;  /* 0x00000e5000047802 */ /* 0x000fce0000000f00 */
[----:B------:R-:W-:Y:S05]  /*0e40*/  CALL.REL.NOINC `($__internal_0_$__cuda_sm20_rcp_rn_f32_slowpath) ;  /* 0x0000006400047944 */ /* 0x000fea0003c00000 */
[----:B------:R-:W-:Y:S01]  /*0e50*/  IMAD.MOV.U32 R3, RZ, RZ, R5 ;  /* 0x000000ffff037224 */ /* 0x000fe200078e0005 */
[----:B------:R-:W-:Y:S06]  /*0e60*/  BRA `(.L_x_52) ;  /* 0x0000000000107947 */ /* 0x000fec0003800000 */
.L_x_51:
[----:B------:R-:W0:Y:S02]  /*0e70*/  MUFU.RCP R3, R4 ;  /* 0x0000000400037308 */ /* 0x000e240000001000 */
[----:B0-----:R-:W-:-:S04]  /*0e80*/  FFMA R0, R4, R3, -1 ;  /* 0xbf80000004007423 */ /* 0x001fc80000000003 */
[----:B------:R-:W-:-:S04]  /*0e90*/  FADD.FTZ R0, -R0, -RZ ;  /* 0x800000ff00007221 */ /* 0x000fc80000010100 */
[----:B------:R-:W-:-:S07]  /*0ea0*/  FFMA R3, R3, R0, R3 ;  /* 0x0000000003037223 */ /* 0x000fce0000000003 */
.L_x_52:
[----:B------:R-:W-:Y:S05]  /*0eb0*/  BSYNC.RECONVERGENT B4 ;  /* 0x0000000000047941 */ /* 0x000fea0003800200 */
.L_x_50:
[----:B------:R-:W0:Y:S01]  /*0ec0*/  LDCU UR4, c[0x0][0x3c4] ;  /* 0x00007880ff0477ac */ /* 0x000e220008000800 */
[----:B------:R-:W1:Y:S01]  /*0ed0*/  LDC.64 R4, c[0x0][0x390] ;  /* 0x0000e400ff047b82 */ /* 0x000e620000000a00 */
[----:B------:R-:W-:Y:S02]  /*0ee0*/  R2UR UR6, R24 ;  /* 0x00000000180672ca */ /* 0x000fe400000e0000 */
[----:B------:R-:W-:Y:S01]  /*0ef0*/  R2UR UR7, R25 ;  /* 0x00000000190772ca */ /* 0x000fe200000e0000 */
[----:B0-----:R-:W-:Y:S01]  /*0f00*/  IMAD R7, R19, UR4, R16 ;  /* 0x0000000413077c24 */ /* 0x001fe2000f8e0210 */
[----:B------:R-:W-:-:S04]  /*0f10*/  IADD3 R16, PT, PT, R16, 0x1, RZ ;  /* 0x0000000110107810 */ /* 0x000fc80007ffe0ff */
[----:B------:R-:W-:Y:S01]  /*0f20*/  ISETP.NE.AND P0, PT, R16, UR4, PT ;  /* 0x0000000410007c0c */ /* 0x000fe2000bf05270 */
[----:B-1----:R-:W-:-:S06]  /*0f30*/  IMAD.WIDE R4, R7, 0x4, R4 ;  /* 0x0000000407047825 */ /* 0x002fcc00078e0204 */
[----:B------:R0:W-:Y:S06]  /*0f40*/  STG.E desc[UR6][R4.64], R3 ;  /* 0x0000000304007986 */ /* 0x0001ec000c101906 */
[----:B------:R-:W-:Y:S05]  /*0f50*/  @P0 BRA `(.L_x_53) ;  /* 0xfffffff000f40947 */ /* 0x000fea000383ffff */
[----:B------:R-:W-:Y:S05]  /*0f60*/  BSYNC.RECONVERGENT B3 ;  /* 0x0000000000037941 */ /* 0x000fea0003800200 */
.L_x_44:
[----:B------:R-:W1:Y:S01]  /*0f70*/  LDCU UR4, c[0x0][0x3cc] ;  /* 0x00007980ff0477ac */ /* 0x000e620008000800 */
[----:B------:R-:W-:-:S05]  /*0f80*/  VIADD R14, R14, 0x1 ;  /* 0x000000010e0e7836 */ /* 0x000fca0000000000 */
[----:B-1----:R-:W-:-:S13]  /*0f90*/  ISETP.NE.AND P0, PT, R14, UR4, PT ;  /* 0x000000040e007c0c */ /* 0x002fda000bf05270 */
[----:B------:R-:W-:Y:S05]  /*0fa0*/  @P0 BRA `(.L_x_54) ;  /* 0xfffffff000d80947 */ /* 0x000fea000383ffff */
[----:B------:R-:W-:Y:S05]  /*0fb0*/  BSYNC.RECONVERGENT B2 ;  /* 0x0000000000027941 */ /* 0x000fea0003800200 */
.L_x_43:
[----:B------:R-:W-:Y:S05]  /*0fc0*/  BRA `(.L_x_55) ;  /* 0x00000010004c7947 */ /* 0x000fea0003800000 */
.L_x_42:
[C---:B------:R-:W-:Y:S01]  /*0fd0*/  IADD3 R29, PT, PT, R27.reuse, -0x1, RZ ;  /* 0xffffffff1b1d7810 */ /* 0x040fe20007ffe0ff */
[----:B------:R-:W-:Y:S01]  /*0fe0*/  IMAD.MOV.U32 R13, RZ, RZ, RZ ;  /* 0x000000ffff0d7224 */ /* 0x000fe200078e00ff */
[C---:B------:R-:W-:Y:S02]  /*0ff0*/  LOP3.LUT R28, R27.reuse, 0x3, RZ, 0xc0, !PT ;  /* 0x000000031b1c7812 */ /* 0x040fe400078ec0ff */
[----:B------:R-:W-:-:S07]  /*1000*/  LOP3.LUT R27, R27, 0x7ffffffc, RZ, 0xc0, !PT ;  /* 0x7ffffffc1b1b7812 */ /* 0x000fce00078ec0ff */
.L_x_82:
[----:B0-----:R-:W0:Y:S01]  /*1010*/  LDCU UR4, c[0x0][0x3cc] ;  /* 0x00007980ff0477ac */ /* 0x001e220008000800 */
[----:B------:R-:W-:Y:S01]  /*1020*/  ISETP.GE.U32.AND P0, PT, R29, 0x3, PT ;  /* 0x000000031d00780c */ /* 0x000fe20003f06070 */
[----:B------:R-:W-:Y:S01]  /*1030*/  HFMA2 R20, -RZ, RZ, 0, 0 ;  /* 0x00000000ff147431 */ /* 0x000fe200000001ff */
[----:B------:R-:W-:Y:S01]  /*1040*/  MOV R11, R13 ;  /* 0x0000000d000b7202 */ /* 0x000fe20000000f00 */
[----:B------:R-:W-:-:S05]  /*1050*/  VIADD R13, R13, 0x1 ;  /* 0x000000010d0d7836 */ /* 0x000fca0000000000 */
[----:B0-----:R-:W-:-:S05]  /*1060*/  ISETP.NE.AND P3, PT, R13, UR4, PT ;  /* 0x000000040d007c0c */ /* 0x001fca000bf65270 */
[----:B--23--:R-:W-:Y:S08]  /*1070*/  @!P0 BRA `(.L_x_56) ;  /* 0x00000008003c8947 */ /* 0x00cff00003800000 */
[----:B------:R-:W0:Y:S01]  /*1080*/  LDC.64 R20, c[0x0][0x398] ;  /* 0x0000e600ff147b82 */ /* 0x000e220000000a00 */
[----:B------:R-:W-:Y:S01]  /*1090*/  BSSY.RECONVERGENT B2, `(.L_x_57) ;  /* 0x000008c000027945 */ /* 0x000fe20003800200 */
[----:B------:R-:W-:-:S06]  /*10a0*/  IMAD.MOV.U32 R26, RZ, RZ, RZ ;  /* 0x000000ffff1a7224 */ /* 0x000fcc00078e00ff */
[----:B------:R-:W2:Y:S02]  /*10b0*/  LDC.64 R16, c[0x0][0x390] ;  /* 0x0000e400ff107b82 */ /* 0x000ea40000000a00 */
.L_x_70:
[----:B---3--:R-:W3:Y:S01]  /*10c0*/  LDCU UR4, c[0x0][0x3c4] ;  /* 0x00007880ff0477ac */ /* 0x008ee20008000800 */
[----:B-1----:R-:W-:Y:S02]  /*10d0*/  R2UR UR6, R24 ;  /* 0x00000000180672ca */ /* 0x002fe400000e0000 */
[----:B------:R-:W-:Y:S01]  /*10e0*/  R2UR UR7, R25 ;  /* 0x00000000190772ca */ /* 0x000fe200000e0000 */
[----:B---3--:R-:W-:-:S04]  /*10f0*/  IMAD R0, R11, UR4, R26 ;  /* 0x000000040b007c24 */ /* 0x008fc8000f8e021a */
[----:B------:R-:W-:-:S04]  /*1100*/  IMAD R23, R0, R31, RZ ;  /* 0x0000001f00177224 */ /* 0x000fc800078e02ff */
[----:B0-----:R-:W-:-:S05]  /*1110*/  IMAD.WIDE R22, R23, 0x4, R20 ;  /* 0x0000000417167825 */ /* 0x001fca00078e0214 */
[----:B------:R-:W3:Y:S01]  /*1120*/  LDG.E R0, desc[UR6][R22.64] ;  /* 0x0000000616007981 */ /* 0x000ee2000c1e1900 */
[----:B------:R-:W-:Y:S01]  /*1130*/  MOV R3, 0x3bbb989d ;  /* 0x3bbb989d00037802 */ /* 0x000fe20000000f00 */
[----:B------:R-:W-:Y:S01]  /*1140*/  IMAD.MOV.U32 R4, RZ, RZ, 0x437c0000 ;  /* 0x437c0000ff047424 */ /* 0x000fe200078e00ff */
[----:B------:R-:W-:Y:S01]  /*1150*/  BSSY.RECONVERGENT B3, `(.L_x_58) ;  /* 0x0000016000037945 */ /* 0x000fe20003800200 */
[----:B---3--:R-:W-:-:S04]  /*1160*/  FADD R0, RZ, R0 ;  /* 0x00000000ff007221 */ /* 0x008fc80000000000 */
        /* <DEDUP_REMOVED lines=14> */
[----:B--2---:R-:W-:Y:S05]  /*1250*/  CALL.REL.NOINC `($__internal_0_$__cuda_sm20_rcp_rn_f32_slowpath) ;  /* 0x0000006000007944 */ /* 0x004fea0003c00000 */
[----:B------:R-:W-:Y:S05]  /*1260*/  BRA `(.L_x_60) ;  /* 0x0000000000107947 */ /* 0x000fea0003800000 */
.L_x_59:
[----:B------:R-:W0:Y:S02]  /*1270*/  MUFU.RCP R5, R4 ;  /* 0x0000000400057308 */ /* 0x000e240000001000 */
[----:B0-----:R-:W-:-:S04]  /*1280*/  FFMA R0, R4, R5, -1 ;  /* 0xbf80000004007423 */ /* 0x001fc80000000005 */
[----:B------:R-:W-:-:S04]  /*1290*/  FADD.FTZ R0, -R0, -RZ ;  /* 0x800000ff00007221 */ /* 0x000fc80000010100 */
[----:B------:R-:W-:-:S07]  /*12a0*/  FFMA R5, R5, R0, R5 ;  /* 0x0000000005057223 */ /* 0x000fce0000000005 */
.L_x_60:
[----:B------:R-:W-:Y:S05]  /*12b0*/  BSYNC.RECONVERGENT B3 ;  /* 0x0000000000037941 */ /* 0x000fea0003800200 */
.L_x_58:
[----:B------:R-:W0:Y:S01]  /*12c0*/  LDCU UR4, c[0x0][0x3c4] ;  /* 0x00007880ff0477ac */ /* 0x000e220008000800 */
[C---:B------:R-:W-:Y:S01]  /*12d0*/  R2UR UR6, R24.reuse ;  /* 0x00000000180672ca */ /* 0x040fe200000e0000 */
[----:B------:R-:W-:Y:S01]  /*12e0*/  IMAD.WIDE R22, R31, 0x4, R22 ;  /* 0x000000041f167825 */ /* 0x000fe200078e0216 */
[C---:B------:R-:W-:Y:S02]  /*12f0*/  R2UR UR7, R25.reuse ;  /* 0x00000000190772ca */ /* 0x040fe400000e0000 */
[----:B------:R-:W-:Y:S02]  /*1300*/  R2UR UR8, R24 ;  /* 0x00000000180872ca */ /* 0x000fe400000e0000 */
[----:B------:R-:W-:Y:S01]  /*1310*/  R2UR UR9, R25 ;  /* 0x00000000190972ca */ /* 0x000fe200000e0000 */
[----:B0-----:R-:W-:-:S04]  /*1320*/  IMAD R15, R19, UR4, R26 ;  /* 0x00000004130f7c24 */ /* 0x001fc8000f8e021a */
[----:B--2---:R-:W-:-:S05]  /*1330*/  IMAD.WIDE R14, R15, 0x4, R16 ;  /* 0x000000040f0e7825 */ /* 0x004fca00078e0210 */
[----:B------:R0:W-:Y:S04]  /*1340*/  STG.E desc[UR6][R14.64], R5 ;  /* 0x000000050e007986 */ /* 0x0001e8000c101906 */
[----:B------:R-:W2:Y:S01]  /*1350*/  LDG.E R0, desc[UR8][R22.64] ;  /* 0x0000000816007981 */ /* 0x000ea2000c1e1900 */
[----:B------:R-:W-:Y:S02]  /*1360*/  HFMA2 R4, -RZ, RZ, 3.7421875, 0 ;  /* 0x437c0000ff047431 */ /* 0x000fe400000001ff */
[----:B------:R-:W-:Y:S01]  /*1370*/  IMAD.MOV.U32 R3, RZ, RZ, 0x3bbb989d ;  /* 0x3bbb989dff037424 */ /* 0x000fe200078e00ff */
[----:B------:R-:W-:Y:S01]  /*1380*/  BSSY.RECONVERGENT B3, `(.L_x_61) ;  /* 0x0000016000037945 */ /* 0x000fe20003800200 */
[----:B--2---:R-:W-:-:S04]  /*1390*/  FADD R0, RZ, R0 ;  /* 0x00000000ff007221 */ /* 0x004fc80000000000 */
[----:B------:R-:W-:-:S04]  /*13a0*/  FFMA.SAT R3, R0, -R3, 0.5 ;  /* 0x3f00000000037423 */ /* 0x000fc80000002803 */
[----:B------:R-:W-:-:S04]  /*13b0*/  FFMA.RM R3, R3, R4, 12582913 ;  /* 0x4b40000103037423 */ /* 0x000fc80000004004 */
[C---:B------:R-:W-:Y:S01]  /*13c0*/  FADD R7, R3.reuse, -12583039 ;  /* 0xcb40007f03077421 */ /* 0x040fe20000000000 */
[----:B------:R-:W-:-:S03]  /*13d0*/  IMAD.SHL.U32 R3, R3, 0x800000, RZ ;  /* 0x0080000003037824 */ /* 0x000fc600078e00ff */
[----:B------:R-:W-:-:S04]  /*13e0*/  FFMA R7, R0, -1.4426950216293334961, -R7 ;  /* 0xbfb8aa3b00077823 */ /* 0x000fc80000000807 */
[----:B------:R-:W-:-:S04]  /*13f0*/  FFMA R7, R0, -1.925963033500011079e-08, R7 ;  /* 0xb2a5706000077823 */ /* 0x000fc80000000007 */
[----:B------:R-:W1:Y:S02]  /*1400*/  MUFU.EX2 R0, R7 ;  /* 0x0000000700007308 */ /* 0x000e640000000800 */
[----:B-1----:R-:W-:-:S05]  /*1410*/  FFMA R4, R3, R0, 1 ;  /* 0x3f80000003047423 */ /* 0x002fca0000000000 */
[----:B------:R-:W-:-:S04]  /*1420*/  IADD3 R0, PT, PT, R4, 0x1800000, RZ ;  /* 0x0180000004007810 */ /* 0x000fc80007ffe0ff */
[----:B------:R-:W-:-:S04]  /*1430*/  LOP3.LUT R0, R0, 0x7f800000, RZ, 0xc0, !PT ;  /* 0x7f80000000007812 */ /* 0x000fc800078ec0ff */
[----:B------:R-:W-:-:S13]  /*1440*/  ISETP.GT.U32.AND P0, PT, R0, 0x1ffffff, PT ;  /* 0x01ffffff0000780c */ /* 0x000fda0003f04070 */
[----:B0-----:R-:W-:Y:S05]  /*1450*/  @P0 BRA `(.L_x_62) ;  /* 0x0000000000100947 */ /* 0x001fea0003800000 */
[----:B------:R-:W-:Y:S01]  /*1460*/  IMAD.MOV.U32 R0, RZ, RZ, R4 ;  /* 0x000000ffff007224 */ /* 0x000fe200078e0004 */
[----:B------:R-:W-:-:S07]  /*1470*/  MOV R4, 0x1490 ;  /* 0x0000149000047802 */ /* 0x000fce0000000f00 */
[----:B------:R-:W-:Y:S05]  /*1480*/  CALL.REL.NOINC `($__internal_0_$__cuda_sm20_rcp_rn_f32_slowpath) ;  /* 0x0000005c00747944 */ /* 0x000fea0003c00000 */
[----:B------:R-:W-:Y:S05]  /*1490*/  BRA `(.L_x_63) ;  /* 0x0000000000107947 */ /* 0x000fea0003800000 */
.L_x_62:
[----:B------:R-:W0:Y:S02]  /*14a0*/  MUFU.RCP R5, R4 ;  /* 0x0000000400057308 */ /* 0x000e240000001000 */
[----:B0-----:R-:W-:-:S04]  /*14b0*/  FFMA R0, R4, R5, -1 ;  /* 0xbf80000004007423 */ /* 0x001fc80000000005 */
[----:B------:R-:W-:-:S04]  /*14c0*/  FADD.FTZ R0, -R0, -RZ ;  /* 0x800000ff00007221 */ /* 0x000fc80000010100 */
[----:B------:R-:W-:-:S07]  /*14d0*/  FFMA R5, R5, R0, R5 ;  /* 0x0000000005057223 */ /* 0x000fce0000000005 */
.L_x_63:
[----:B------:R-:W-:Y:S05]  /*14e0*/  BSYNC.RECONVERGENT B3 ;  /* 0x0000000000037941 */ /* 0x000fea0003800200 */
.L_x_61:
[C---:B------:R-:W-:Y:S01]  /*14f0*/  R2UR UR4, R24.reuse ;  /* 0x00000000180472ca */ /* 0x040fe200000e0000 */
[----:B------:R-:W-:Y:S01]  /*1500*/  IMAD.WIDE R22, R31, 0x4, R22 ;  /* 0x000000041f167825 */ /* 0x000fe200078e0216 */
[C---:B------:R-:W-:Y:S02]  /*1510*/  R2UR UR5, R25.reuse ;  /* 0x00000000190572ca */ /* 0x040fe400000e0000 */
[----:B------:R-:W-:Y:S02]  /*1520*/  R2UR UR6, R24 ;  /* 0x00000000180672ca */ /* 0x000fe400000e0000 */
[----:B------:R-:W-:-:S09]  /*1530*/  R2UR UR7, R25 ;  /* 0x00000000190772ca */ /* 0x000fd200000e0000 */
[----:B------:R0:W-:Y:S04]  /*1540*/  STG.E desc[UR4][R14.64+0x4], R5 ;  /* 0x000004050e007986 */ /* 0x0001e8000c101904 */
[----:B------:R-:W2:Y:S01]  /*1550*/  LDG.E R0, desc[UR6][R22.64] ;  /* 0x0000000616007981 */ /* 0x000ea2000c1e1900 */
[----:B------:R-:W-:Y:S01]  /*1560*/  MOV R3, 0x3bbb989d ;  /* 0x3bbb989d00037802 */ /* 0x000fe20000000f00 */
[----:B------:R-:W-:Y:S01]  /*1570*/  IMAD.MOV.U32 R4, RZ, RZ, 0x437c0000 ;  /* 0x437c0000ff047424 */ /* 0x000fe200078e00ff */
[----:B------:R-:W-:Y:S01]  /*1580*/  BSSY.RECONVERGENT B3, `(.L_x_64) ;  /* 0x0000016000037945 */ /* 0x000fe20003800200 */
[----:B--2---:R-:W-:-:S04]  /*1590*/  FADD R0, RZ, R0 ;  /* 0x00000000ff007221 */ /* 0x004fc80000000000 */
[----:B------:R-:W-:-:S04]  /*15a0*/  FFMA.SAT R3, R0, -R3, 0.5 ;  /* 0x3f00000000037423 */ /* 0x000fc80000002803 */
[----:B------:R-:W-:-:S04]  /*15b0*/  FFMA.RM R3, R3, R4, 12582913 ;  /* 0x4b40000103037423 */ /* 0x000fc80000004004 */
[C---:B------:R-:W-:Y:S01]  /*15c0*/  FADD R7, R3.reuse, -12583039 ;  /* 0xcb40007f03077421 */ /* 0x040fe20000000000 */
[----:B------:R-:W-:-:S03]  /*15d0*/  SHF.L.U32 R3, R3, 0x17, RZ ;  /* 0x0000001703037819 */ /* 0x000fc600000006ff */
[----:B------:R-:W-:-:S04]  /*15e0*/  FFMA R7, R0, -1.4426950216293334961, -R7 ;  /* 0xbfb8aa3b00077823 */ /* 0x000fc80000000807 */
[----:B------:R-:W-:-:S04]  /*15f0*/  FFMA R7, R0, -1.925963033500011079e-08, R7 ;  /* 0xb2a5706000077823 */ /* 0x000fc80000000007 */
[----:B------:R-:W1:Y:S02]  /*1600*/  MUFU.EX2 R0, R7 ;  /* 0x0000000700007308 */ /* 0x000e640000000800 */
[----:B-1----:R-:W-:-:S04]  /*1610*/  FFMA R4, R3, R0, 1 ;  /* 0x3f80000003047423 */ /* 0x002fc80000000000 */
[----:B------:R-:W-:-:S05]  /*1620*/  VIADD R0, R4, 0x1800000 ;  /* 0x0180000004007836 */ /* 0x000fca0000000000 */
[----:B------:R-:W-:-:S04]  /*1630*/  LOP3.LUT R0, R0, 0x7f800000, RZ, 0xc0, !PT ;  /* 0x7f80000000007812 */ /* 0x000fc800078ec0ff */
[----:B------:R-:W-:-:S13]  /*1640*/  ISETP.GT.U32.AND P0, PT, R0, 0x1ffffff, PT ;  /* 0x01ffffff0000780c */ /* 0x000fda0003f04070 */
[----:B0-----:R-:W-:Y:S05]  /*1650*/  @P0 BRA `(.L_x_65) ;  /* 0x0000000000100947 */ /* 0x001fea0003800000 */
[----:B------:R-:W-:Y:S02]  /*1660*/  MOV R0, R4 ;  /* 0x0000000400007202 */ /* 0x000fe40000000f00 */
[----:B------:R-:W-:-:S07]  /*1670*/  MOV R4, 0x1690 ;  /* 0x0000169000047802 */ /* 0x000fce0000000f00 */
[----:B------:R-:W-:Y:S05]  /*1680*/  CALL.REL.NOINC `($__internal_0_$__cuda_sm20_rcp_rn_f32_slowpath) ;  /* 0x0000005800f47944 */ /* 0x000fea0003c00000 */
[----:B------:R-:W-:Y:S05]  /*1690*/  BRA `(.L_x_66) ;  /* 0x0000000000107947 */ /* 0x000fea0003800000 */
.L_x_65:
[----:B------:R-:W0:Y:S02]  /*16a0*/  MUFU.RCP R5, R4 ;  /* 0x0000000400057308 */ /* 0x000e240000001000 */
[----:B0-----:R-:W-:-:S04]  /*16b0*/  FFMA R0, R4, R5, -1 ;  /* 0xbf80000004007423 */ /* 0x001fc80000000005 */
[----:B------:R-:W-:-:S04]  /*16c0*/  FADD.FTZ R0, -R0, -RZ ;  /* 0x800000ff00007221 */ /* 0x000fc80000010100 */
[----:B------:R-:W-:-:S07]  /*16d0*/  FFMA R5, R5, R0, R5 ;  /* 0x0000000005057223 */ /* 0x000fce0000000005 */
.L_x_66:
[----:B------:R-:W-:Y:S05]  /*16e0*/  BSYNC.RECONVERGENT B3 ;  /* 0x0000000000037941 */ /* 0x000fea0003800200 */
.L_x_64:
[C---:B------:R-:W-:Y:S01]  /*16f0*/  R2UR UR4, R24.reuse ;  /* 0x00000000180472ca */ /* 0x040fe200000e0000 */
[----:B------:R-:W-:Y:S01]  /*1700*/  IMAD.WIDE R22, R31, 0x4, R22 ;  /* 0x000000041f167825 */ /* 0x000fe200078e0216 */
[C---:B------:R-:W-:Y:S02]  /*1710*/  R2UR UR5, R25.reuse ;  /* 0x00000000190572ca */ /* 0x040fe400000e0000 */
[----:B------:R-:W-:Y:S02]  /*1720*/  R2UR UR6, R24 ;  /* 0x00000000180672ca */ /* 0x000fe400000e0000 */
[----:B------:R-:W-:-:S09]  /*1730*/  R2UR UR7, R25 ;  /* 0x00000000190772ca */ /* 0x000fd200000e0000 */
        /* <DEDUP_REMOVED lines=22> */
.L_x_68:
[----:B------:R-:W0:Y:S02]  /*18a0*/  MUFU.RCP R5, R4 ;  /* 0x0000000400057308 */ /* 0x000e240000001000 */
[----:B0-----:R-:W-:-:S04]  /*18b0*/  FFMA R0, R4, R5, -1 ;  /* 0xbf80000004007423 */ /* 0x001fc80000000005 */
[----:B------:R-:W-:-:S04]  /*18c0*/  FADD.FTZ R0, -R0, -RZ ;  /* 0x800000ff00007221 */ /* 0x000fc80000010100 */
[----:B------:R-:W-:-:S07]  /*18d0*/  FFMA R5, R5, R0, R5 ;  /* 0x0000000005057223 */ /* 0x000fce0000000005 */
.L_x_69:
[----:B------:R-:W-:Y:S05]  /*18e0*/  BSYNC.RECONVERGENT B3 ;  /* 0x0000000000037941 */ /* 0x000fea0003800200 */
.L_x_67:
[----:B------:R-:W-:Y:S02]  /*18f0*/  IADD3 R26, PT, PT, R26, 0x4, RZ ;  /* 0x000000041a1a7810 */ /* 0x000fe40007ffe0ff */
[----:B------:R-:W-:Y:S02]  /*1900*/  R2UR UR4, R24 ;  /* 0x00000000180472ca */ /* 0x000fe400000e0000 */
[----:B------:R-:W-:Y:S02]  /*1910*/  R2UR UR5, R25 ;  /* 0x00000000190572ca */ /* 0x000fe400000e0000 */
[----:B------:R-:W-:-:S11]  /*1920*/  ISETP.NE.AND P0, PT, R26, R27, PT ;  /* 0x0000001b1a00720c */ /* 0x000fd60003f05270 */
[----:B------:R3:W-:Y:S02]  /*1930*/  STG.E desc[UR4][R14.64+0xc], R5 ;  /* 0x00000c050e007986 */ /* 0x0007e4000c101904 */
[----:B------:R-:W-:Y:S05]  /*1940*/  @P0 BRA `(.L_x_70) ;  /* 0xfffffff400dc0947 */ /* 0x000fea000383ffff */
[----:B------:R-:W-:Y:S05]  /*1950*/  BSYNC.RECONVERGENT B2 ;  /* 0x0000000000027941 */ /* 0x000fea0003800200 */
.L_x_57:
[----:B------:R-:W-:-:S07]  /*1960*/  IMAD.MOV.U32 R20, RZ, RZ, R27 ;  /* 0x000000ffff147224 */ /* 0x000fce00078e001b */
.L_x_56:
[----:B------:R-:W-:-:S13]  /*1970*/  ISETP.NE.AND P0, PT, R28, RZ, PT ;  /* 0x000000ff1c00720c */ /* 0x000fda0003f05270 */
[----:B------:R-:W-:Y:S05]  /*1980*/  @!P0 BRA `(.L_x_71) ;  /* 0x0000000400d88947 */ /* 0x000fea0003800000 */
[----:B------:R-:W-:-:S13]  /*1990*/  ISETP.NE.AND P0, PT, R28, 0x1, PT ;  /* 0x000000011c00780c */ /* 0x000fda0003f05270 */
[----:B------:R-:W-:Y:S05]  /*19a0*/  @!P0 BRA `(.L_x_72) ;  /* 0x0000000400248947 */ /* 0x000fea0003800000 */
[----:B------:R-:W0:Y:S01]  /*19b0*/  LDCU UR4, c[0x0][0x3c4] ;  /* 0x00007880ff0477ac */ /* 0x000e220008000800 */
[----:B------:R-:W2:Y:S01]  /*19c0*/  LDC.64 R16, c[0x0][0x398] ;  /* 0x0000e600ff107b82 */ /* 0x000ea20000000a00 */
[----:B-1----:R-:W-:Y:S02]  /*19d0*/  R2UR UR6, R24 ;  /* 0x00000000180672ca */ /* 0x002fe400000e0000 */
[----:B------:R-:W-:Y:S01]  /*19e0*/  R2UR UR7, R25 ;  /* 0x00000000190772ca */ /* 0x000fe200000e0000 */
[----:B0-----:R-:W-:-:S04]  /*19f0*/  IMAD R0, R11, UR4, R20 ;  /* 0x000000040b007c24 */ /* 0x001fc8000f8e0214 */
[----:B------:R-:W-:-:S04]  /*1a00*/  IMAD R3, R0, R31, RZ ;  /* 0x0000001f00037224 */ /* 0x000fc800078e02ff */
[----:B--2---:R-:W-:-:S05]  /*1a10*/  IMAD.WIDE R16, R3, 0x4, R16 ;  /* 0x0000000403107825 */ /* 0x004fca00078e0210 */
[----:B------:R-:W2:Y:S01]  /*1a20*/  LDG.E R0, desc[UR6][R16.64] ;  /* 0x0000000610007981 */ /* 0x000ea2000c1e1900 */
[----:B------:R-:W-:Y:S01]  /*1a30*/  MOV R3, 0x3bbb989d ;  /* 0x3bbb989d00037802 */ /* 0x000fe20000000f00 */
[----:B------:R-:W-:Y:S01]  /*1a40*/  IMAD.MOV.U32 R4, RZ, RZ, 0x437c0000 ;  /* 0x437c0000ff047424 */ /* 0x000fe200078e00ff */
[----:B------:R-:W-:Y:S01]  /*1a50*/  BSSY.RECONVERGENT B2, `(.L_x_73) ;  /* 0x0000016000027945 */ /* 0x000fe20003800200 */
[----:B--2---:R-:W-:-:S04]  /*1a60*/  FADD R0, RZ, R0 ;  /* 0x00000000ff007221 */ /* 0x004fc80000000000 */
[----:B------:R-:W-:-:S04]  /*1a70*/  FFMA.SAT R3, R0, -R3, 0.5 ;  /* 0x3f00000000037423 */ /* 0x000fc80000002803 */
[----:B------:R-:W-:-:S04]  /*1a80*/  FFMA.RM R3, R3, R4, 12582913 ;  /* 0x4b40000103037423 */ /* 0x000fc80000004004 */
[C---:B---3--:R-:W-:Y:S01]  /*1a90*/  FADD R5, R3.reuse, -12583039 ;  /* 0xcb40007f03057421 */ /* 0x048fe20000000000 */
        /* <DEDUP_REMOVED lines=12> */
[----:B------:R-:W-:Y:S05]  /*1b60*/  BRA `(.L_x_75) ;  /* 0x0000000000107947 */ /* 0x000fea0003800000 */
.L_x_74:
[----:B------:R-:W0:Y:S02]  /*1b70*/  MUFU.RCP R5, R4 ;  /* 0x0000000400057308 */ /* 0x000e240000001000 */
[----:B0-----:R-:W-:-:S04]  /*1b80*/  FFMA R0, R4, R5, -1 ;  /* 0xbf80000004007423 */ /* 0x001fc80000000005 */
[----:B------:R-:W-:-:S04]  /*1b90*/  FADD.FTZ R0, -R0, -RZ ;  /* 0x800000ff00007221 */ /* 0x000fc80000010100 */
[----:B------:R-:W-:-:S07]  /*1ba0*/  FFMA R5, R5, R0, R5 ;  /* 0x0000000005057223 */ /* 0x000fce0000000005 */
.L_x_75:
[----:B------:R-:W-:Y:S05]  /*1bb0*/  BSYNC.RECONVERGENT B2 ;  /* 0x0000000000027941 */ /* 0x000fea0003800200 */
.L_x_73:
[----:B------:R-:W0:Y:S01]  /*1bc0*/  LDC.64 R14, c[0x0][0x390] ;  /* 0x0000e400ff0e7b82 */ /* 0x000e220000000a00 */
[----:B------:R-:W1:Y:S01]  /*1bd0*/  LDCU UR4, c[0x0][0x3c4] ;  /* 0x00007880ff0477ac */ /* 0x000e620008000800 */
[C---:B------:R-:W-:Y:S01]  /*1be0*/  R2UR UR6, R24.reuse ;  /* 0x00000000180672ca */ /* 0x040fe200000e0000 */
[----:B------:R-:W-:Y:S01]  /*1bf0*/  IMAD.WIDE R16, R31, 0x4, R16 ;  /* 0x000000041f107825 */ /* 0x000fe200078e0210 */
[C---:B------:R-:W-:Y:S02]  /*1c00*/  R2UR UR7, R25.reuse ;  /* 0x00000000190772ca */ /* 0x040fe400000e0000 */
[----:B------:R-:W-:Y:S02]  /*1c10*/  R2UR UR8, R24 ;  /* 0x00000000180872ca */ /* 0x000fe400000e0000 */
[----:B------:R-:W-:Y:S01]  /*1c20*/  R2UR UR9, R25 ;  /* 0x00000000190972ca */ /* 0x000fe200000e0000 */
[----:B-1----:R-:W-:-:S04]  /*1c30*/  IMAD R3, R19, UR4, R20 ;  /* 0x0000000413037c24 */ /* 0x002fc8000f8e0214 */
[----:B0-----:R-:W-:-:S05]  /*1c40*/  IMAD.WIDE R14, R3, 0x4, R14 ;  /* 0x00000004030e7825 */ /* 0x001fca00078e020e */
        /* <DEDUP_REMOVED lines=22> */
.L_x_77:
[----:B------:R-:W0:Y:S02]  /*1db0*/  MUFU.RCP R5, R4 ;  /* 0x0000000400057308 */ /* 0x000e240000001000 */
[----:B0-----:R-:W-:-:S04]  /*1dc0*/  FFMA R0, R4, R5, -1 ;  /* 0xbf80000004007423 */ /* 0x001fc80000000005 */
[----:B------:R-:W-:-:S04]  /*1dd0*/  FADD.FTZ R0, -R0, -RZ ;  /* 0x800000ff00007221 */ /* 0x000fc80000010100 */
[----:B------:R-:W-:-:S07]  /*1de0*/  FFMA R5, R5, R0, R5 ;  /* 0x0000000005057223 */ /* 0x000fce0000000005 */
.L_x_78:
[----:B------:R-:W-:Y:S05]  /*1df0*/  BSYNC.RECONVERGENT B2 ;  /* 0x0000000000027941 */ /* 0x000fea0003800200 */
.L_x_76:
[----:B------:R-:W-:Y:S02]  /*1e00*/  R2UR UR4, R24 ;  /* 0x00000000180472ca */ /* 0x000fe400000e0000 */
[----:B------:R-:W-:Y:S02]  /*1e10*/  R2UR UR5, R25 ;  /* 0x00000000190572ca */ /* 0x000fe400000e0000 */
[----:B------:R-:W-:-:S11]  /*1e20*/  IADD3 R20, PT, PT, R20, 0x2, RZ ;  /* 0x0000000214147810 */ /* 0x000fd60007ffe0ff */
[----:B------:R0:W-:Y:S02]  /*1e30*/  STG.E desc[UR4][R14.64+0x4], R5 ;  /* 0x000004050e007986 */ /* 0x0001e4000c101904 */
.L_x_72:
[----:B------:R-:W2:Y:S02]  /*1e40*/  LDCU UR4, c[0x0][0x3c4] ;  /* 0x00007880ff0477ac */ /* 0x000ea40008000800 */
[----:B--2---:R-:W-:-:S09]  /*1e50*/  ULOP3.LUT UP0, URZ, UR4, 0x1, URZ, 0xc0, !UPT ;  /* 0x0000000104ff7892 */ /* 0x004fd2000f80c0ff */
[----:B------:R-:W-:Y:S05]  /*1e60*/  BRA.U !UP0, `(.L_x_71) ;  /* 0x0000000108a07547 */ /* 0x000fea000b800000 */
[----:B0--3--:R-:W0:Y:S01]  /*1e70*/  LDC.64 R4, c[0x0][0x398] ;  /* 0x0000e600ff047b82 */ /* 0x009e220000000a00 */
[----:B------:R-:W-:Y:S01]  /*1e80*/  IMAD R0, R11, UR4, R20 ;  /* 0x000000040b007c24 */ /* 0x000fe2000f8e0214 */
[----:B-1----:R-:W-:Y:S02]  /*1e90*/  R2UR UR4, R24 ;  /* 0x00000000180472ca */ /* 0x002fe400000e0000 */
[----:B------:R-:W-:Y:S01]  /*1ea0*/  R2UR UR5, R25 ;  /* 0x00000000190572ca */ /* 0x000fe200000e0000 */
[----:B------:R-:W-:-:S04]  /*1eb0*/  IMAD R3, R0, R31, RZ ;  /* 0x0000001f00037224 */ /* 0x000fc800078e02ff */
[----:B0-----:R-:W-:-:S08]  /*1ec0*/  IMAD.WIDE R4, R3, 0x4, R4 ;  /* 0x0000000403047825 */ /* 0x001fd000078e0204 */
[----:B------:R-:W2:Y:S01]  /*1ed0*/  LDG.E R4, desc[UR4][R4.64] ;  /* 0x0000000404047981 */ /* 0x000ea2000c1e1900 */
[----:B------:R-:W-:Y:S01]  /*1ee0*/  IMAD.MOV.U32 R3, RZ, RZ, 0x3bbb989d ;  /* 0x3bbb989dff037424 */ /* 0x000fe200078e00ff */
[----:B------:R-:W-:Y:S01]  /*1ef0*/  MOV R6, 0x437c0000 ;  /* 0x437c000000067802 */ /* 0x000fe20000000f00 */
        /* <DEDUP_REMOVED lines=8> */
[----:B------:R-:W0:Y:S02]  /*1f80*/  MUFU.EX2 R0, R7 ;  /* 0x0000000700007308 */ /* 0x000e240000000800 */
[----:B0-----:R-:W-:-:S05]  /*1f90*/  FFMA R4, R3, R0, 1 ;  /* 0x3f80000003047423 */ /* 0x001fca0000000000 */
[----:B------:R-:W-:-:S04]  /*1fa0*/  IADD3 R0, PT, PT, R4, 0x1800000, RZ ;  /* 0x0180000004007810 */ /* 0x000fc80007ffe0ff */
[----:B------:R-:W-:-:S04]  /*1fb0*/  LOP3.LUT R0, R0, 0x7f800000, RZ, 0xc0, !PT ;  /* 0x7f80000000007812 */ /* 0x000fc800078ec0ff */
[----:B------:R-:W-:-:S13]  /*1fc0*/  ISETP.GT.U32.AND P0, PT, R0, 0x1ffffff, PT ;  /* 0x01ffffff0000780c */ /* 0x000fda0003f04070 */
[----:B------:R-:W-:Y:S05]  /*1fd0*/  @P0 BRA `(.L_x_80) ;  /* 0x0000000000140947 */ /* 0x000fea0003800000 */
[----:B------:R-:W-:Y:S01]  /*1fe0*/  IMAD.MOV.U32 R0, RZ, RZ, R4 ;  /* 0x000000ffff007224 */ /* 0x000fe200078e0004 */
[----:B------:R-:W-:-:S07]  /*1ff0*/  MOV R4, 0x2010 ;  /* 0x0000201000047802 */ /* 0x000fce0000000f00 */
[----:B------:R-:W-:Y:S05]  /*2000*/  CALL.REL.NOINC `($__internal_0_$__cuda_sm20_rcp_rn_f32_slowpath) ;  /* 0x0000005000947944 */ /* 0x000fea0003c00000 */
[----:B------:R-:W-:Y:S01]  /*2010*/  MOV R3, R5 ;  /* 0x0000000500037202 */ /* 0x000fe20000000f00 */
[----:B------:R-:W-:Y:S06]  /*2020*/  BRA `(.L_x_81) ;  /* 0x0000000000107947 */ /* 0x000fec0003800000 */
.L_x_80:
[----:B------:R-:W0:Y:S02]  /*2030*/  MUFU.RCP R3, R4 ;  /* 0x0000000400037308 */ /* 0x000e240000001000 */
[----:B0-----:R-:W-:-:S04]  /*2040*/  FFMA R0, R4, R3, -1 ;  /* 0xbf80000004007423 */ /* 0x001fc80000000003 */
[----:B------:R-:W-:-:S04]  /*2050*/  FADD.FTZ R0, -R0, -RZ ;  /* 0x800000ff00007221 */ /* 0x000fc80000010100 */
[----:B------:R-:W-:-:S07]  /*2060*/  FFMA R3, R3, R0, R3 ;  /* 0x0000000003037223 */ /* 0x000fce0000000003 */
.L_x_81:
[----:B------:R-:W-:Y:S05]  /*2070*/  BSYNC.RECONVERGENT B2 ;  /* 0x0000000000027941 */ /* 0x000fea0003800200 */
.L_x_79:
[----:B------:R-:W0:Y:S01]  /*2080*/  LDC.64 R4, c[0x0][0x390] ;  /* 0x0000e400ff047b82 */ /* 0x000e220000000a00 */
[----:B------:R-:W1:Y:S01]  /*2090*/  LDCU UR4, c[0x0][0x3c4] ;  /* 0x00007880ff0477ac */ /* 0x000e620008000800 */
[----:B------:R-:W-:Y:S02]  /*20a0*/  R2UR UR6, R24 ;  /* 0x00000000180672ca */ /* 0x000fe400000e0000 */
[----:B------:R-:W-:Y:S01]  /*20b0*/  R2UR UR7, R25 ;  /* 0x00000000190772ca */ /* 0x000fe200000e0000 */
[----:B-1----:R-:W-:-:S04]  /*20c0*/  IMAD R7, R19, UR4, R20 ;  /* 0x0000000413077c24 */ /* 0x002fc8000f8e0214 */
[----:B0-----:R-:W-:-:S08]  /*20d0*/  IMAD.WIDE R4, R7, 0x4, R4 ;  /* 0x0000000407047825 */ /* 0x001fd000078e0204 */
[----:B------:R2:W-:Y:S02]  /*20e0*/  STG.E desc[UR6][R4.64], R3 ;  /* 0x0000000304007986 */ /* 0x0005e4000c101906 */
.L_x_71:
[----:B------:R-:W-:Y:S05]  /*20f0*/  @P3 BRA `(.L_x_82) ;  /* 0xffffffec00c43947 */ /* 0x000fea000383ffff */
.L_x_55:
[----:B------:R-:W-:Y:S05]  /*2100*/  BSYNC.RECONVERGENT B0 ;  /* 0x0000000000007941 */ /* 0x000fea0003800200 */
.L_x_41:
[----:B------:R4:W-:Y:S02]  /*2110*/  STS [R30], RZ ;  /* 0x000000ff1e007388 */ /* 0x0009e40000000800 */
.L_x_40:
[----:B0-2---:R-:W0:Y:S01]  /*2120*/  LDC R3, c[0x0][0x3d0] ;  /* 0x0000f400ff037b82 */ /* 0x005e220000000800 */
[----:B------:R-:W2:Y:S02]  /*2130*/  LDCU UR4, c[0x0][0x3c8] ;  /* 0x00007900ff0477ac */ /* 0x000ea40008000800 */
[----:B--2---:R-:W-:-:S04]  /*2140*/  MOV R10, UR4 ;  /* 0x00000004000a7c02 */ /* 0x004fc80008000f00 */
[----:B------:R-:W-:Y:S01]  /*2150*/  ISETP.GE.AND P0, PT, R10, 0x1, PT ;  /* 0x000000010a00780c */ /* 0x000fe20003f06270 */
[----:B0-----:R-:W-:-:S05]  /*2160*/  IMAD R22, R3, 0x4, R30 ;  /* 0x0000000403167824 */ /* 0x001fca00078e021e */
[----:B------:R0:W-:Y:S07]  /*2170*/  STS [R22], RZ ;  /* 0x000000ff16007388 */ /* 0x0001ee0000000800 */
[----:B------:R-:W-:Y:S05]  /*2180*/  @!P0 BRA `(.L_x_83) ;  /* 0x0000003000f08947 */ /* 0x000fea0003800000 */
[----:B------:R-:W2:Y:S02]  /*2190*/  LDC R27, c[0x0][0x3c4] ;  /* 0x0000f100ff1b7b82 */ /* 0x000ea40000000800 */
[----:B--2---:R-:W-:-:S13]  /*21a0*/  ISETP.GE.AND P0, PT, R27, 0x1, PT ;  /* 0x000000011b00780c */ /* 0x004fda0003f06270 */
[----:B------:R-:W-:Y:S05]  /*21b0*/  @!P0 BRA `(.L_x_84) ;  /* 0x0000001000788947 */ /* 0x000fea0003800000 */
[C---:B------:R-:W-:Y:S01]  /*21c0*/  LOP3.LUT R17, R27.reuse, 0xf, RZ, 0xc0, !PT ;  /* 0x0000000f1b117812 */ /* 0x040fe200078ec0ff */
[----:B------:R-:W-:Y:S01]  /*21d0*/  HFMA2 R28, -RZ, RZ, 0, 0 ;  /* 0x00000000ff1c7431 */ /* 0x000fe200000001ff */
[C---:B------:R-:W-:Y:S01]  /*21e0*/  LOP3.LUT R23, R27.reuse, 0x7, RZ, 0xc0, !PT ;  /* 0x000000071b177812 */ /* 0x040fe200078ec0ff */
[----:B------:R-:W-:Y:S01]  /*21f0*/  BSSY.RECONVERGENT B6, `(.L_x_85) ;  /* 0x0000119000067945 */ /* 0x000fe20003800200 */
[C---:B------:R-:W-:Y:S01]  /*2200*/  VIADD R16, R27.reuse, 0xffffffff ;  /* 0xffffffff1b107836 */ /* 0x040fe20000000000 */
[----:B------:R-:W-:Y:S01]  /*2210*/  LOP3.LUT R26, R27, 0x7ffffff0, RZ, 0xc0, !PT ;  /* 0x7ffffff01b1a7812 */ /* 0x000fe200078ec0ff */
[----:B------:R-:W-:Y:S01]  /*2220*/  VIADD R29, R17, 0xffffffff ;  /* 0xffffffff111d7836 */ /* 0x000fe20000000000 */
[----:B------:R-:W-:Y:S02]  /*2230*/  LOP3.LUT R27, R27, 0x3, RZ, 0xc0, !PT ;  /* 0x000000031b1b7812 */ /* 0x000fe400078ec0ff */
[----:B----4-:R-:W-:-:S07]  /*2240*/  IADD3 R30, PT, PT, R23, -0x1, RZ ;  /* 0xffffffff171e7810 */ /* 0x010fce0007ffe0ff */
.L_x_96:
[----:B------:R-:W2:Y:S01]  /*2250*/  LDC R8, c[0x0][0x3c4] ;  /* 0x0000f100ff087b82 */ /* 0x000ea20000000800 */
[----:B------:R-:W-:Y:S01]  /*2260*/  ISETP.GE.U32.AND P0, PT, R16, 0xf, PT ;  /* 0x0000000f1000780c */ /* 0x000fe20003f06070 */
[----:B------:R-:W-:Y:S01]  /*2270*/  IMAD.MOV.U32 R3, RZ, RZ, RZ ;  /* 0x000000ffff037224 */ /* 0x000fe200078e00ff */
[----:B------:R-:W-:Y:S01]  /*2280*/  MOV R11, RZ ;  /* 0x000000ff000b7202 */ /* 0x000fe20000000f00 */
[----:B--2---:R-:W-:-:S10]  /*2290*/  IMAD R0, R28, R8, RZ ;  /* 0x000000081c007224 */ /* 0x004fd400078e02ff */
[----:B------:R-:W-:Y:S05]  /*22a0*/  @!P0 BRA `(.L_x_86) ;  /* 0x0000000400408947 */ /* 0x000fea0003800000 */
[----:B------:R-:W-:Y:S01]  /*22b0*/  BSSY.RECONVERGENT B0, `(.L_x_87) ;  /* 0x000004e000007945 */ /* 0x000fe20003800200 */
[----:B------:R-:W-:Y:S01]  /*22c0*/  IMAD.MOV.U32 R3, RZ, RZ, RZ ;  /* 0x000000ffff037224 */ /* 0x000fe200078e00ff */
[----:B------:R-:W-:-:S07]  /*22d0*/  MOV R11, RZ ;  /* 0x000000ff000b7202 */ /* 0x000fce0000000f00 */
.L_x_88:
[----:B---3--:R-:W2:Y:S01]  /*22e0*/  LDC.64 R4, c[0x0][0x390] ;  /* 0x0000e400ff047b82 */ /* 0x008ea20000000a00 */
[----:B-1----:R-:W-:Y:S01]  /*22f0*/  R2UR UR4, R24 ;  /* 0x00000000180472ca */ /* 0x002fe200000e0000 */
[--C-:B------:R-:W-:Y:S01]  /*2300*/  IMAD R9, R19, R8, R3.reuse ;  /* 0x0000000813097224 */ /* 0x100fe200078e0203 */
[C---:B------:R-:W-:Y:S01]  /*2310*/  R2UR UR5, R25.reuse ;  /* 0x00000000190572ca */ /* 0x040fe200000e0000 */
[----:B------:R-:W-:Y:S01]  /*2320*/  IMAD.IADD R13, R0, 0x1, R3 ;  /* 0x00000001000d7824 */ /* 0x000fe200078e0203 */
[C---:B------:R-:W-:Y:S02]  /*2330*/  R2UR UR6, R24.reuse ;  /* 0x00000000180672ca */ /* 0x040fe400000e0000 */
[C---:B------:R-:W-:Y:S01]  /*2340*/  R2UR UR7, R25.reuse ;  /* 0x00000000190772ca */ /* 0x040fe200000e0000 */
[----:B------:R-:W1:Y:S01]  /*2350*/  LDC.64 R6, c[0x0][0x3a8] ;  /* 0x0000ea00ff067b82 */ /* 0x000e620000000a00 */
[----:B------:R-:W-:Y:S02]  /*2360*/  R2UR UR8, R24 ;  /* 0x00000000180872ca */ /* 0x000fe400000e0000 */
[----:B------:R-:W-:-:S02]  /*2370*/  R2UR UR9, R25 ;  /* 0x00000000190972ca */ /* 0x000fc400000e0000 */
[----:B------:R-:W-:Y:S02]  /*2380*/  R2UR UR10, R24 ;  /* 0x00000000180a72ca */ /* 0x000fe400000e0000 */
[----:B------:R-:W-:Y:S01]  /*2390*/  R2UR UR11, R25 ;  /* 0x00000000190b72ca */ /* 0x000fe200000e0000 */
[----:B--2---:R-:W-:-:S05]  /*23a0*/  IMAD.WIDE R4, R9, 0x4, R4 ;  /* 0x0000000409047825 */ /* 0x004fca00078e0204 */
[----:B------:R-:W2:Y:S01]  /*23b0*/  LDG.E R10, desc[UR4][R4.64] ;  /* 0x00000004040a7981 */ /* 0x000ea2000c1e1900 */
[----:B-1----:R-:W-:-:S03]  /*23c0*/  IMAD.WIDE.U32 R6, R13, 0x4, R6 ;  /* 0x000000040d067825 */ /* 0x002fc600078e0006 */
[----:B------:R-:W3:Y:S04]  /*23d0*/  LDG.E R12, desc[UR8][R4.64+0x4] ;  /* 0x00000408040c7981 */ /* 0x000ee8000c1e1900 */
[----:B------:R-:W2:Y:S04]  /*23e0*/  LDG.E R9, desc[UR6][R6.64+0x4] ;  /* 0x0000040606097981 */ /* 0x000ea8000c1e1900 */
[----:B------:R-:W3:Y:S04]  /*23f0*/  LDG.E R13, desc[UR10][R6.64+0x8] ;  /* 0x0000080a060d7981 */ /* 0x000ee8000c1e1900 */
[----:B------:R-:W4:Y:S04]  /*2400*/  LDG.E R14, desc[UR4][R4.64+0x8] ;  /* 0x00000804040e7981 */ /* 0x000f28000c1e1900 */
[----:B------:R-:W4:Y:S01]  /*2410*/  LDG.E R15, desc[UR6][R6.64+0xc] ;  /* 0x00000c06060f7981 */ /* 0x000f22000c1e1900 */
[----:B------:R-:W-:-:S02]  /*2420*/  R2UR UR12, R24 ;  /* 0x00000000180c72ca */ /* 0x000fc400000e0000 */
[C---:B------:R-:W-:Y:S01]  /*2430*/  R2UR UR13, R25.reuse ;  /* 0x00000000190d72ca */ /* 0x040fe200000e0000 */
[----:B------:R-:W5:Y:S01]  /*2440*/  LDG.E R20, desc[UR4][R4.64+0xc] ;  /* 0x00000c0404147981 */ /* 0x000f62000c1e1900 */
[C---:B------:R-:W-:Y:S02]  /*2450*/  R2UR UR14, R24.reuse ;  /* 0x00000000180e72ca */ /* 0x040fe400000e0000 */
[C---:B------:R-:W-:Y:S01]  /*2460*/  R2UR UR15, R25.reuse ;  /* 0x00000000190f72ca */ /* 0x040fe200000e0000 */
[----:B------:R-:W5:Y:S01]  /*2470*/  LDG.E R21, desc[UR6][R6.64+0x10] ;  /* 0x0000100606157981 */ /* 0x000f62000c1e1900 */
[C---:B------:R-:W-:Y:S02]  /*2480*/  R2UR UR16, R24.reuse ;  /* 0x00000000181072ca */ /* 0x040fe400000e0000 */
[----:B------:R-:W-:Y:S01]  /*2490*/  R2UR UR17, R25 ;  /* 0x00000000191172ca */ /* 0x000fe200000e0000 */
[----:B------:R-:W5:Y:S01]  /*24a0*/  LDG.E R32, desc[UR8][R4.64+0x10] ;  /* 0x0000100804207981 */ /* 0x000f62000c1e1900 */
[----:B------:R-:W-:-:S02]  /*24b0*/  R2UR UR18, R24 ;  /* 0x00000000181272ca */ /* 0x000fc400000e0000 */
[----:B------:R-:W-:Y:S01]  /*24c0*/  R2UR UR19, R25 ;  /* 0x00000000191372ca */ /* 0x000fe200000e0000 */
[----:B------:R-:W5:Y:S04]  /*24d0*/  LDG.E R31, desc[UR10][R6.64+0x14] ;  /* 0x0000140a061f7981 */ /* 0x000f68000c1e1900 */
[----:B------:R-:W5:Y:S04]  /*24e0*/  LDG.E R34, desc[UR8][R4.64+0x20] ;  /* 0x0000200804227981 */ /* 0x000f68000c1e1900 */
[----:B------:R-:W5:Y:S01]  /*24f0*/  LDG.E R33, desc[UR10][R6.64+0x24] ;  /* 0x0000240a06217981 */ /* 0x000f62000c1e1900 */
[----:B------:R-:W-:-:S02]  /*2500*/  R2UR UR20, R24 ;  /* 0x00000000181472ca */ /* 0x000fc400000e0000 */
[----:B------:R-:W-:Y:S01]  /*2510*/  R2UR UR21, R25 ;  /* 0x00000000191572ca */ /* 0x000fe200000e0000 */
[----:B------:R-:W5:Y:S04]  /*2520*/  LDG.E R36, desc[UR10][R4.64+0x3c] ;  /* 0x00003c0a04247981 */ /* 0x000f68000c1e1900 */
[----:B------:R-:W5:Y:S01]  /*2530*/  LDG.E R35, desc[UR12][R6.64+0x40] ;  /* 0x0000400c06237981 */ /* 0x000f62000c1e1900 */
[----:B--2---:R-:W-:-:S03]  /*2540*/  FFMA R9, R10, R9, R11 ;  /* 0x000000090a097223 */ /* 0x004fc6000000000b */
[----:B------:R-:W2:Y:S04]  /*2550*/  LDG.E R10, desc[UR12][R4.64+0x14] ;  /* 0x0000140c040a7981 */ /* 0x000ea8000c1e1900 */
[----:B------:R-:W2:Y:S01]  /*2560*/  LDG.E R11, desc[UR14][R6.64+0x18] ;  /* 0x0000180e060b7981 */ /* 0x000ea2000c1e1900 */
[----:B---3--:R-:W-:-:S03]  /*2570*/  FFMA R9, R12, R13, R9 ;  /* 0x0000000d0c097223 */ /* 0x008fc60000000009 */
[----:B------:R-:W3:Y:S04]  /*2580*/  LDG.E R12, desc[UR16][R4.64+0x18] ;  /* 0x00001810040c7981 */ /* 0x000ee8000c1e1900 */
[----:B------:R-:W3:Y:S01]  /*2590*/  LDG.E R13, desc[UR18][R6.64+0x1c] ;  /* 0x00001c12060d7981 */ /* 0x000ee2000c1e1900 */
[----:B----4-:R-:W-:-:S03]  /*25a0*/  FFMA R9, R14, R15, R9 ;  /* 0x0000000f0e097223 */ /* 0x010fc60000000009 */
[----:B------:R-:W4:Y:S04]  /*25b0*/  LDG.E R14, desc[UR4][R4.64+0x1c] ;  /* 0x00001c04040e7981 */ /* 0x000f28000c1e1900 */
[----:B------:R-:W4:Y:S01]  /*25c0*/  LDG.E R15, desc[UR6][R6.64+0x20] ;  /* 0x00002006060f7981 */ /* 0x000f22000c1e1900 */
[----:B-----5:R-:W-:-:S03]  /*25d0*/  FFMA R9, R20, R21, R9 ;  /* 0x0000001514097223 */ /* 0x020fc60000000009 */
[----:B------:R-:W5:Y:S01]  /*25e0*/  LDG.E R20, desc[UR12][R4.64+0x2c] ;  /* 0x00002c0c04147981 */ /* 0x000f62000c1e1900 */
[----:B------:R-:W-:-:S03]  /*25f0*/  FFMA R9, R32, R31, R9 ;  /* 0x0000001f20097223 */ /* 0x000fc60000000009 */
[----:B------:R-:W5:Y:S04]  /*2600*/  LDG.E R21, desc[UR14][R6.64+0x30] ;  /* 0x0000300e06157981 */ /* 0x000f68000c1e1900 */
        /* <DEDUP_REMOVED lines=11> */
[----:B------:R-:W-:-:S03]  /*26c0*/  FFMA R9, R34, R33, R9 ;  /* 0x0000002122097223 */ /* 0x000fc60000000009 */
[----:B------:R-:W4:Y:S04]  /*26d0*/  LDG.E R34, desc[UR6][R4.64+0x38] ;  /* 0x0000380604227981 */ /* 0x000f28000c1e1900 */
[----:B------:R-:W4:Y:S01]  /*26e0*/  LDG.E R33, desc[UR8][R6.64+0x3c] ;  /* 0x00003c0806217981 */ /* 0x000f22000c1e1900 */
[----:B------:R-:W-:-:S04]  /*26f0*/  IADD3 R3, PT, PT, R3, 0x10, RZ ;  /* 0x0000001003037810 */ /* 0x000fc80007ffe0ff */
[----:B------:R-:W-:Y:S01]  /*2700*/  ISETP.NE.AND P0, PT, R3, R26, PT ;  /* 0x0000001a0300720c */ /* 0x000fe20003f05270 */
[----:B--2---:R-:W-:-:S04]  /*2710*/  FFMA R9, R10, R11, R9 ;  /* 0x0000000b0a097223 */ /* 0x004fc80000000009 */
[----:B---3--:R-:W-:-:S04]  /*2720*/  FFMA R9, R12, R13, R9 ;  /* 0x0000000d0c097223 */ /* 0x008fc80000000009 */
[----:B-----5:R-:W-:-:S04]  /*2730*/  FFMA R9, R20, R21, R9 ;  /* 0x0000001514097223 */ /* 0x020fc80000000009 */
[----:B----4-:R-:W-:-:S04]  /*2740*/  FFMA R9, R14, R15, R9 ;  /* 0x0000000f0e097223 */ /* 0x010fc80000000009 */
[----:B------:R-:W-:-:S04]  /*2750*/  FFMA R9, R32, R31, R9 ;  /* 0x0000001f20097223 */ /* 0x000fc80000000009 */
[----:B------:R-:W-:-:S04]  /*2760*/  FFMA R9, R34, R33, R9 ;  /* 0x0000002122097223 */ /* 0x000fc80000000009 */
[----:B------:R-:W-:Y:S01]  /*2770*/  FFMA R11, R36, R35, R9 ;  /* 0x00000023240b7223 */ /* 0x000fe20000000009 */
[----:B------:R-:W-:Y:S06]  /*2780*/  @P0 BRA `(.L_x_88) ;  /* 0xfffffff800d40947 */ /* 0x000fec000383ffff */
[----:B------:R-:W-:Y:S05]  /*2790*/  BSYNC.RECONVERGENT B0 ;  /* 0x0000000000007941 */ /* 0x000fea0003800200 */
.L_x_87:
[----:B------:R-:W-:-:S07]  /*27a0*/  IMAD.MOV.U32 R3, RZ, RZ, R26 ;  /* 0x000000ffff037224 */ /* 0x000fce00078e001a */
.L_x_86:
[----:B------:R-:W-:-:S13]  /*27b0*/  ISETP.NE.AND P0, PT, R17, RZ, PT ;  /* 0x000000ff1100720c */ /* 0x000fda0003f05270 */
[----:B------:R-:W-:Y:S05]  /*27c0*/  @!P0 BRA `(.L_x_89) ;  /* 0x0000000800108947 */ /* 0x000fea0003800000 */
[----:B------:R-:W-:Y:S02]  /*27d0*/  ISETP.GE.U32.AND P0, PT, R29, 0x7, PT ;  /* 0x000000071d00780c */ /* 0x000fe40003f06070 */
[----:B------:R-:W-:-:S11]  /*27e0*/  ISETP.NE.AND P1, PT, R23, RZ, PT ;  /* 0x000000ff1700720c */ /* 0x000fd60003f25270 */
[----:B------:R-:W-:Y:S05]  /*27f0*/  @!P0 BRA `(.L_x_90) ;  /* 0x0000000000dc8947 */ /* 0x000fea0003800000 */
[----:B------:R-:W2:Y:S01]  /*2800*/  LDC.64 R6, c[0x0][0x390] ;  /* 0x0000e400ff067b82 */ /* 0x000ea20000000a00 */
[----:B------:R-:W4:Y:S01]  /*2810*/  LDCU.64 UR4, c[0x0][0x3a8] ;  /* 0x00007500ff0477ac */ /* 0x000f220008000a00 */
[----:B------:R-:W-:Y:S01]  /*2820*/  IADD3 R9, P0, PT, R0, R3, RZ ;  /* 0x0000000300097210 */ /* 0x000fe20007f1e0ff */
[----:B---3--:R-:W-:Y:S01]  /*2830*/  IMAD R5, R19, R8, R3 ;  /* 0x0000000813057224 */ /* 0x008fe200078e0203 */
[C---:B-1----:R-:W-:Y:S02]  /*2840*/  R2UR UR6, R24.reuse ;  /* 0x00000000180672ca */ /* 0x042fe400000e0000 */
[C---:B------:R-:W-:Y:S02]  /*2850*/  R2UR UR7, R25.reuse ;  /* 0x00000000190772ca */ /* 0x040fe400000e0000 */
[----:B------:R-:W-:Y:S02]  /*2860*/  R2UR UR8, R24 ;  /* 0x00000000180872ca */ /* 0x000fe400000e0000 */
[----:B------:R-:W-:-:S02]  /*2870*/  R2UR UR9, R25 ;  /* 0x00000000190972ca */ /* 0x000fc400000e0000 */
[----:B------:R-:W-:Y:S02]  /*2880*/  IADD3.X R10, PT, PT, RZ, RZ, RZ, P0, !PT ;  /* 0x000000ffff0a7210 */ /* 0x000fe400007fe4ff */
[----:B----4-:R-:W-:Y:S01]  /*2890*/  LEA R4, P0, R9, UR4, 0x2 ;  /* 0x0000000409047c11 */ /* 0x010fe2000f8010ff */
[----:B--2---:R-:W-:-:S03]  /*28a0*/  IMAD.WIDE R6, R5, 0x4, R6 ;  /* 0x0000000405067825 */ /* 0x004fc600078e0206 */
[----:B------:R-:W-:Y:S02]  /*28b0*/  LEA.HI.X R5, R9, UR5, R10, 0x2, P0 ;  /* 0x0000000509057c11 */ /* 0x000fe400080f140a */
[----:B------:R-:W2:Y:S04]  /*28c0*/  LDG.E R10, desc[UR6][R6.64] ;  /* 0x00000006060a7981 */ /* 0x000ea8000c1e1900 */
[----:B------:R-:W2:Y:S01]  /*28d0*/  LDG.E R9, desc[UR8][R4.64+0x4] ;  /* 0x0000040804097981 */ /* 0x000ea2000c1e1900 */
[C---:B------:R-:W-:Y:S02]  /*28e0*/  R2UR UR4, R24.reuse ;  /* 0x00000000180472ca */ /* 0x040fe400000e0000 */
[----:B------:R-:W-:Y:S01]  /*28f0*/  R2UR UR5, R25 ;  /* 0x00000000190572ca */ /* 0x000fe200000e0000 */
[----:B------:R-:W3:Y:S01]  /*2900*/  LDG.E R13, desc[UR6][R4.64+0x8] ;  /* 0x00000806040d7981 */ /* 0x000ee2000c1e1900 */
[----:B------:R-:W-:-:S02]  /*2910*/  R2UR UR10, R24 ;  /* 0x00000000180a72ca */ /* 0x000fc400000e0000 */
[C---:B------:R-:W-:Y:S01]  /*2920*/  R2UR UR11, R25.reuse ;  /* 0x00000000190b72ca */ /* 0x040fe200000e0000 */
[----:B------:R-:W4:Y:S01]  /*2930*/  LDG.E R14, desc[UR8][R6.64+0x8] ;  /* 0x00000808060e7981 */ /* 0x000f22000c1e1900 */
[C---:B------:R-:W-:Y:S02]  /*2940*/  R2UR UR12, R24.reuse ;  /* 0x00000000180c72ca */ /* 0x040fe400000e0000 */
[C---:B------:R-:W-:Y:S01]  /*2950*/  R2UR UR13, R25.reuse ;  /* 0x00000000190d72ca */ /* 0x040fe200000e0000 */
[----:B------:R-:W5:Y:S01]  /*2960*/  LDG.E R33, desc[UR6][R4.64+0x1c] ;  /* 0x00001c0604217981 */ /* 0x000f62000c1e1900 */
        /* <DEDUP_REMOVED lines=11> */
[----:B------:R-:W5:Y:S01]  /*2a20*/  LDG.E R21, desc[UR14][R4.64+0x10] ;  /* 0x0000100e04157981 */ /* 0x000f62000c1e1900 */
[----:B------:R-:W-:-:S02]  /*2a30*/  R2UR UR22, R24 ;  /* 0x00000000181672ca */ /* 0x000fc400000e0000 */
[C---:B------:R-:W-:Y:S01]  /*2a40*/  R2UR UR23, R25.reuse ;  /* 0x00000000191772ca */ /* 0x040fe200000e0000 */
[----:B------:R-:W5:Y:S01]  /*2a50*/  LDG.E R34, desc[UR4][R6.64+0x18] ;  /* 0x0000180406227981 */ /* 0x000f62000c1e1900 */
[----:B------:R-:W-:Y:S02]  /*2a60*/  R2UR UR24, R24 ;  /* 0x00000000181872ca */ /* 0x000fe400000e0000 */
[----:B------:R-:W-:Y:S01]  /*2a70*/  R2UR UR25, R25 ;  /* 0x00000000191972ca */ /* 0x000fe200000e0000 */
[----:B------:R-:W5:Y:S04]  /*2a80*/  LDG.E R36, desc[UR8][R6.64+0x1c] ;  /* 0x00001c0806247981 */ /* 0x000f68000c1e1900 */
[----:B------:R-:W5:Y:S04]  /*2a90*/  LDG.E R32, desc[UR20][R6.64+0x14] ;  /* 0x0000141406207981 */ /* 0x000f68000c1e1900 */
[----:B------:R-:W5:Y:S04]  /*2aa0*/  LDG.E R31, desc[UR22][R4.64+0x18] ;  /* 0x00001816041f7981 */ /* 0x000f68000c1e1900 */
[----:B------:R-:W5:Y:S01]  /*2ab0*/  LDG.E R35, desc[UR24][R4.64+0x20] ;  /* 0x0000201804237981 */ /* 0x000f62000c1e1900 */
[----:B--2---:R-:W-:-:S03]  /*2ac0*/  FFMA R9, R10, R9, R11 ;  /* 0x000000090a097223 */ /* 0x004fc6000000000b */
[----:B------:R-:W2:Y:S04]  /*2ad0*/  LDG.E R10, desc[UR16][R6.64+0x10] ;  /* 0x00001010060a7981 */ /* 0x000ea8000c1e1900 */
[----:B------:R-:W2:Y:S01]  /*2ae0*/  LDG.E R11, desc[UR18][R4.64+0x14] ;  /* 0x00001412040b7981 */ /* 0x000ea2000c1e1900 */
[----:B---3--:R-:W-:-:S04]  /*2af0*/  FFMA R9, R12, R13, R9 ;  /* 0x0000000d0c097223 */ /* 0x008fc80000000009 */
[----:B----4-:R-:W-:-:S04]  /*2b00*/  FFMA R9, R14, R15, R9 ;  /* 0x0000000f0e097223 */ /* 0x010fc80000000009 */
[----:B-----5:R-:W-:Y:S01]  /*2b10*/  FFMA R9, R20, R21, R9 ;  /* 0x0000001514097223 */ /* 0x020fe20000000009 */
[----:B------:R-:W-:-:S03]  /*2b20*/  VIADD R3, R3, 0x8 ;  /* 0x0000000803037836 */ /* 0x000fc60000000000 */
[----:B--2---:R-:W-:-:S04]  /*2b30*/  FFMA R9, R10, R11, R9 ;  /* 0x0000000b0a097223 */ /* 0x004fc80000000009 */
[----:B------:R-:W-:-:S04]  /*2b40*/  FFMA R9, R32, R31, R9 ;  /* 0x0000001f20097223 */ /* 0x000fc80000000009 */
[----:B------:R-:W-:-:S04]  /*2b50*/  FFMA R9, R34, R33, R9 ;  /* 0x0000002122097223 */ /* 0x000fc80000000009 */
[----:B------:R-:W-:-:S07]  /*2b60*/  FFMA R11, R36, R35, R9 ;  /* 0x00000023240b7223 */ /* 0x000fce0000000009 */
.L_x_90:
[----:B------:R-:W-:Y:S05]  /*2b70*/  @!P1 BRA `(.L_x_89) ;  /* 0x0000000400249947 */ /* 0x000fea0003800000 */
[----:B------:R-:W-:Y:S02]  /*2b80*/  ISETP.GE.U32.AND P0, PT, R30, 0x3, PT ;  /* 0x000000031e00780c */ /* 0x000fe40003f06070 */
[----:B------:R-:W-:-:S11]  /*2b90*/  ISETP.NE.AND P1, PT, R27, RZ, PT ;  /* 0x000000ff1b00720c */ /* 0x000fd60003f25270 */
[----:B------:R-:W-:Y:S05]  /*2ba0*/  @!P0 BRA `(.L_x_91) ;  /* 0x0000000000948947 */ /* 0x000fea0003800000 */
[----:B------:R-:W2:Y:S01]  /*2bb0*/  LDC.64 R6, c[0x0][0x390] ;  /* 0x0000e400ff067b82 */ /* 0x000ea20000000a00 */
[----:B------:R-:W4:Y:S01]  /*2bc0*/  LDCU.64 UR4, c[0x0][0x3a8] ;  /* 0x00007500ff0477ac */ /* 0x000f220008000a00 */
[----:B---3--:R-:W-:Y:S01]  /*2bd0*/  IADD3 R5, P0, PT, R0, R3, RZ ;  /* 0x0000000300057210 */ /* 0x008fe20007f1e0ff */
[----:B------:R-:W-:Y:S01]  /*2be0*/  IMAD R9, R19, R8, R3 ;  /* 0x0000000813097224 */ /* 0x000fe200078e0203 */
[C---:B-1----:R-:W-:Y:S02]  /*2bf0*/  R2UR UR6, R24.reuse ;  /* 0x00000000180672ca */ /* 0x042fe400000e0000 */
[C---:B------:R-:W-:Y:S02]  /*2c00*/  R2UR UR7, R25.reuse ;  /* 0x00000000190772ca */ /* 0x040fe400000e0000 */
[----:B------:R-:W-:Y:S02]  /*2c10*/  R2UR UR8, R24 ;  /* 0x00000000180872ca */ /* 0x000fe400000e0000 */
[----:B------:R-:W-:-:S02]  /*2c20*/  R2UR UR9, R25 ;  /* 0x00000000190972ca */ /* 0x000fc400000e0000 */
[----:B------:R-:W-:Y:S02]  /*2c30*/  IADD3.X R10, PT, PT, RZ, RZ, RZ, P0, !PT ;  /* 0x000000ffff0a7210 */ /* 0x000fe400007fe4ff */
[C---:B------:R-:W-:Y:S02]  /*2c40*/  R2UR UR10, R24.reuse ;  /* 0x00000000180a72ca */ /* 0x040fe400000e0000 */
[----:B------:R-:W-:Y:S02]  /*2c50*/  R2UR UR11, R25 ;  /* 0x00000000190b72ca */ /* 0x000fe400000e0000 */
[----:B------:R-:W-:Y:S02]  /*2c60*/  R2UR UR12, R24 ;  /* 0x00000000180c72ca */ /* 0x000fe400000e0000 */
[----:B----4-:R-:W-:Y:S02]  /*2c70*/  LEA R4, P0, R5, UR4, 0x2 ;  /* 0x0000000405047c11 */ /* 0x010fe4000f8010ff */
[----:B------:R-:W-:-:S02]  /*2c80*/  R2UR UR13, R25 ;  /* 0x00000000190d72ca */ /* 0x000fc400000e0000 */
[----:B------:R-:W-:Y:S01]  /*2c90*/  LEA.HI.X R5, R5, UR5, R10, 0x2, P0 ;  /* 0x0000000505057c11 */ /* 0x000fe200080f140a */
[----:B--2---:R-:W-:Y:S01]  /*2ca0*/  IMAD.WIDE R6, R9, 0x4, R6 ;  /* 0x0000000409067825 */ /* 0x004fe200078e0206 */
[C---:B------:R-:W-:Y:S02]  /*2cb0*/  R2UR UR4, R24.reuse ;  /* 0x00000000180472ca */ /* 0x040fe400000e0000 */
[C---:B------:R-:W-:Y:S01]  /*2cc0*/  R2UR UR5, R25.reuse ;  /* 0x00000000190572ca */ /* 0x040fe200000e0000 */
[----:B------:R-:W2:Y:S01]  /*2cd0*/  LDG.E R9, desc[UR8][R4.64+0x4] ;  /* 0x0000040804097981 */ /* 0x000ea2000c1e1900 */
[C---:B------:R-:W-:Y:S02]  /*2ce0*/  R2UR UR14, R24.reuse ;  /* 0x00000000180e72ca */ /* 0x040fe400000e0000 */
[----:B------:R-:W-:Y:S01]  /*2cf0*/  R2UR UR15, R25 ;  /* 0x00000000190f72ca */ /* 0x000fe200000e0000 */
[----:B------:R-:W2:Y:S01]  /*2d00*/  LDG.E R10, desc[UR6][R6.64] ;  /* 0x00000006060a7981 */ /* 0x000ea2000c1e1900 */
[----:B------:R-:W-:-:S02]  /*2d10*/  R2UR UR16, R24 ;  /* 0x00000000181072ca */ /* 0x000fc400000e0000 */
[C---:B------:R-:W-:Y:S01]  /*2d20*/  R2UR UR17, R25.reuse ;  /* 0x00000000191172ca */ /* 0x040fe200000e0000 */
[----:B------:R-:W3:Y:S01]  /*2d30*/  LDG.E R12, desc[UR10][R6.64+0x4] ;  /* 0x0000040a060c7981 */ /* 0x000ee2000c1e1900 */
[----:B------:R-:W-:Y:S02]  /*2d40*/  R2UR UR18, R24 ;  /* 0x00000000181272ca */ /* 0x000fe400000e0000 */
[----:B------:R-:W-:Y:S01]  /*2d50*/  R2UR UR19, R25 ;  /* 0x00000000191372ca */ /* 0x000fe200000e0000 */
[----:B------:R-:W3:Y:S04]  /*2d60*/  LDG.E R13, desc[UR12][R4.64+0x8] ;  /* 0x0000080c040d7981 */ /* 0x000ee8000c1e1900 */
[----:B------:R-:W4:Y:S04]  /*2d70*/  LDG.E R14, desc[UR4][R6.64+0x8] ;  /* 0x00000804060e7981 */ /* 0x000f28000c1e1900 */
[----:B------:R-:W4:Y:S04]  /*2d80*/  LDG.E R15, desc[UR14][R4.64+0xc] ;  /* 0x00000c0e040f7981 */ /* 0x000f28000c1e1900 */
[----:B------:R-:W5:Y:S04]  /*2d90*/  LDG.E R21, desc[UR18][R4.64+0x10] ;  /* 0x0000101204157981 */ /* 0x000f68000c1e1900 */
[----:B------:R-:W5:Y:S01]  /*2da0*/  LDG.E R20, desc[UR16][R6.64+0xc] ;  /* 0x00000c1006147981 */ /* 0x000f62000c1e1900 */
[----:B------:R-:W-:-:S02]  /*2db0*/  VIADD R3, R3, 0x4 ;  /* 0x0000000403037836 */ /* 0x000fc40000000000 */
[----:B--2---:R-:W-:-:S04]  /*2dc0*/  FFMA R9, R10, R9, R11 ;  /* 0x000000090a097223 */ /* 0x004fc8000000000b */
[----:B---3--:R-:W-:-:S04]  /*2dd0*/  FFMA R9, R12, R13, R9 ;  /* 0x0000000d0c097223 */ /* 0x008fc80000000009 */
[----:B----4-:R-:W-:-:S04]  /*2de0*/  FFMA R9, R14, R15, R9 ;  /* 0x0000000f0e097223 */ /* 0x010fc80000000009 */
[----:B-----5:R-:W-:-:S07]  /*2df0*/  FFMA R11, R20, R21, R9 ;  /* 0x00000015140b7223 */ /* 0x020fce0000000009 */
.L_x_91:
[----:B------:R-:W-:Y:S05]  /*2e00*/  @!P1 BRA `(.L_x_89) ;  /* 0x0000000000809947 */ /* 0x000fea0003800000 */
[----:B---3--:R-:W2:Y:S01]  /*2e10*/  LDC.64 R4, c[0x0][0x390] ;  /* 0x0000e400ff047b82 */ /* 0x008ea20000000a00 */
[----:B------:R-:W3:Y:S01]  /*2e20*/  LDCU.64 UR4, c[0x0][0x3a8] ;  /* 0x00007500ff0477ac */ /* 0x000ee20008000a00 */
[----:B------:R-:W-:Y:S01]  /*2e30*/  IADD3 R7, P0, PT, R0, R3, RZ ;  /* 0x0000000300077210 */ /* 0x000fe20007f1e0ff */
[----:B------:R-:W-:Y:S01]  /*2e40*/  IMAD R3, R19, R8, R3 ;  /* 0x0000000813037224 */ /* 0x000fe200078e0203 */
[C---:B-1----:R-:W-:Y:S02]  /*2e50*/  R2UR UR6, R24.reuse ;  /* 0x00000000180672ca */ /* 0x042fe400000e0000 */
[C---:B------:R-:W-:Y:S02]  /*2e60*/  R2UR UR7, R25.reuse ;  /* 0x00000000190772ca */ /* 0x040fe400000e0000 */
[----:B------:R-:W-:Y:S02]  /*2e70*/  R2UR UR8, R24 ;  /* 0x00000000180872ca */ /* 0x000fe400000e0000 */
[----:B------:R-:W-:-:S02]  /*2e80*/  R2UR UR9, R25 ;  /* 0x00000000190972ca */ /* 0x000fc400000e0000 */
[----:B------:R-:W-:Y:S02]  /*2e90*/  IADD3.X R8, PT, PT, RZ, RZ, RZ, P0, !PT ;  /* 0x000000ffff087210 */ /* 0x000fe400007fe4ff */
[----:B---3--:R-:W-:-:S04]  /*2ea0*/  LEA R6, P0, R7, UR4, 0x2 ;  /* 0x0000000407067c11 */ /* 0x008fc8000f8010ff */
[----:B------:R-:W-:Y:S01]  /*2eb0*/  LEA.HI.X R7, R7, UR5, R8, 0x2, P0 ;  /* 0x0000000507077c11 */ /* 0x000fe200080f1408 */
[----:B--2---:R-:W-:-:S04]  /*2ec0*/  IMAD.WIDE R4, R3, 0x4, R4 ;  /* 0x0000000403047825 */ /* 0x004fc800078e0204 */
[----:B------:R-:W2:Y:S04]  /*2ed0*/  LDG.E R3, desc[UR8][R6.64+0x4] ;  /* 0x0000040806037981 */ /* 0x000ea8000c1e1900 */
[----:B------:R-:W2:Y:S01]  /*2ee0*/  LDG.E R8, desc[UR6][R4.64] ;  /* 0x0000000604087981 */ /* 0x000ea2000c1e1900 */
[----:B------:R-:W-:Y:S01]  /*2ef0*/  ISETP.NE.AND P0, PT, R27, 0x1, PT ;  /* 0x000000011b00780c */ /* 0x000fe20003f05270 */
[----:B--2---:R-:W-:-:S12]  /*2f00*/  FFMA R11, R8, R3, R11 ;  /* 0x00000003080b7223 */ /* 0x004fd8000000000b */
[----:B------:R-:W-:Y:S05]  /*2f10*/  @!P0 BRA `(.L_x_89) ;  /* 0x00000000003c8947 */ /* 0x000fea0003800000 */
[----:B------:R-:W-:Y:S02]  /*2f20*/  ISETP.NE.AND P0, PT, R27, 0x2, PT ;  /* 0x000000021b00780c */ /* 0x000fe40003f05270 */
[C---:B------:R-:W-:Y:S02]  /*2f30*/  R2UR UR4, R24.reuse ;  /* 0x00000000180472ca */ /* 0x040fe400000e0000 */
[C---:B------:R-:W-:Y:S02]  /*2f40*/  R2UR UR5, R25.reuse ;  /* 0x00000000190572ca */ /* 0x040fe400000e0000 */
[----:B------:R-:W-:Y:S02]  /*2f50*/  R2UR UR6, R24 ;  /* 0x00000000180672ca */ /* 0x000fe400000e0000 */
[----:B------:R-:W-:-:S05]  /*2f60*/  R2UR UR7, R25 ;  /* 0x00000000190772ca */ /* 0x000fca00000e0000 */
[C---:B------:R-:W-:Y:S02]  /*2f70*/  @P0 R2UR UR8, R24.reuse ;  /* 0x00000000180802ca */ /* 0x040fe400000e0000 */
[C---:B------:R-:W-:Y:S02]  /*2f80*/  @P0 R2UR UR9, R25.reuse ;  /* 0x00000000190902ca */ /* 0x040fe400000e0000 */
[----:B------:R-:W-:Y:S01]  /*2f90*/  @P0 R2UR UR10, R24 ;  /* 0x00000000180a02ca */ /* 0x000fe200000e0000 */
[----:B------:R-:W2:Y:S01]  /*2fa0*/  LDG.E R8, desc[UR4][R4.64+0x4] ;  /* 0x0000040404087981 */ /* 0x000ea2000c1e1900 */
[----:B------:R-:W-:-:S03]  /*2fb0*/  @P0 R2UR UR11, R25 ;  /* 0x00000000190b02ca */ /* 0x000fc600000e0000 */
[----:B------:R-:W2:Y:S06]  /*2fc0*/  LDG.E R3, desc[UR6][R6.64+0x8] ;  /* 0x0000080606037981 */ /* 0x000eac000c1e1900 */
[----:B------:R-:W3:Y:S04]  /*2fd0*/  @P0 LDG.E R10, desc[UR8][R4.64+0x8] ;  /* 0x00000808040a0981 */ /* 0x000ee8000c1e1900 */
[----:B------:R-:W3:Y:S01]  /*2fe0*/  @P0 LDG.E R9, desc[UR10][R6.64+0xc] ;  /* 0x00000c0a06090981 */ /* 0x000ee2000c1e1900 */
[----:B--2---:R-:W-:-:S04]  /*2ff0*/  FFMA R11, R8, R3, R11 ;  /* 0x00000003080b7223 */ /* 0x004fc8000000000b */
[----:B---3--:R-:W-:-:S07]  /*3000*/  @P0 FFMA R11, R10, R9, R11 ;  /* 0x000000090a0b0223 */ /* 0x008fce000000000b */
.L_x_89:
[----:B---3--:R-:W2:Y:S01]  /*3010*/  LDC.64 R4, c[0x0][0x3a8] ;  /* 0x0000ea00ff047b82 */ /* 0x008ea20000000a00 */
[----:B-1----:R-:W-:Y:S02]  /*3020*/  R2UR UR4, R24 ;  /* 0x00000000180472ca */ /* 0x002fe400000e0000 */
[----:B------:R-:W-:Y:S01]  /*3030*/  R2UR UR5, R25 ;  /* 0x00000000190572ca */ /* 0x000fe200000e0000 */
[----:B--2---:R-:W-:-:S12]  /*3040*/  IMAD.WIDE.U32 R4, R0, 0x4, R4 ;  /* 0x0000000400047825 */ /* 0x004fd800078e0004 */
[----:B------:R-:W2:Y:S01]  /*3050*/  LDG.E R4, desc[UR4][R4.64] ;  /* 0x0000000404047981 */ /* 0x000ea2000c1e1900 */
[----:B------:R-:W-:Y:S02]  /*3060*/  HFMA2 R3, -RZ, RZ, 3.7421875, 0 ;  /* 0x437c0000ff037431 */ /* 0x000fe400000001ff */
[----:B------:R-:W-:Y:S01]  /*3070*/  IMAD.MOV.U32 R0, RZ, RZ, 0x3bbb989d ;  /* 0x3bbb989dff007424 */ /* 0x000fe200078e00ff */
[----:B------:R-:W-:Y:S01]  /*3080*/  BSSY.RECONVERGENT B0, `(.L_x_92) ;  /* 0x0000018000007945 */ /* 0x000fe20003800200 */
[----:B--2---:R-:W-:-:S04]  /*3090*/  FADD R11, R4, R11 ;  /* 0x0000000b040b7221 */ /* 0x004fc80000000000 */
[----:B------:R-:W-:Y:S01]  /*30a0*/  FFMA.SAT R0, R11, -R0, 0.5 ;  /* 0x3f0000000b007423 */ /* 0x000fe20000002800 */
[----:B------:R1:W-:Y:S03]  /*30b0*/  STS [R22], R11 ;  /* 0x0000000b16007388 */ /* 0x0003e60000000800 */
[----:B------:R-:W-:-:S04]  /*30c0*/  FFMA.RM R0, R0, R3, 12582913 ;  /* 0x4b40000100007423 */ /* 0x000fc80000004003 */
[C---:B------:R-:W-:Y:S01]  /*30d0*/  FADD R6, R0.reuse, -12583039 ;  /* 0xcb40007f00067421 */ /* 0x040fe20000000000 */
[----:B------:R-:W-:-:S03]  /*30e0*/  IMAD.SHL.U32 R0, R0, 0x800000, RZ ;  /* 0x0080000000007824 */ /* 0x000fc600078e00ff */
[----:B------:R-:W-:-:S04]  /*30f0*/  FFMA R6, R11, -1.4426950216293334961, -R6 ;  /* 0xbfb8aa3b0b067823 */ /* 0x000fc80000000806 */
[----:B------:R-:W-:-:S04]  /*3100*/  FFMA R6, R11, -1.925963033500011079e-08, R6 ;  /* 0xb2a570600b067823 */ /* 0x000fc80000000006 */
[----:B------:R-:W2:Y:S02]  /*3110*/  MUFU.EX2 R3, R6 ;  /* 0x0000000600037308 */ /* 0x000ea40000000800 */
[----:B--2---:R-:W-:-:S05]  /*3120*/  FFMA R5, R0, R3, 1 ;  /* 0x3f80000000057423 */ /* 0x004fca0000000003 */
[----:B------:R-:W-:-:S04]  /*3130*/  IADD3 R0, PT, PT, R5, 0x1800000, RZ ;  /* 0x0180000005007810 */ /* 0x000fc80007ffe0ff */
[----:B------:R-:W-:-:S04]  /*3140*/  LOP3.LUT R0, R0, 0x7f800000, RZ, 0xc0, !PT ;  /* 0x7f80000000007812 */ /* 0x000fc800078ec0ff */
[----:B------:R-:W-:-:S13]  /*3150*/  ISETP.GT.U32.AND P0, PT, R0, 0x1ffffff, PT ;  /* 0x01ffffff0000780c */ /* 0x000fda0003f04070 */
[----:B-1----:R-:W-:Y:S05]  /*3160*/  @P0 BRA `(.L_x_93) ;  /* 0x0000000000140947 */ /* 0x002fea0003800000 */
[----:B------:R-:W-:Y:S01]  /*3170*/  IMAD.MOV.U32 R0, RZ, RZ, R5 ;  /* 0x000000ffff007224 */ /* 0x000fe200078e0005 */
[----:B------:R-:W-:-:S07]  /*3180*/  MOV R4, 0x31a0 ;  /* 0x000031a000047802 */ /* 0x000fce0000000f00 */
[----:B0-----:R-:W-:Y:S05]  /*3190*/  CALL.REL.NOINC `($__internal_0_$__cuda_sm20_rcp_rn_f32_slowpath) ;  /* 0x0000004000307944 */ /* 0x001fea0003c00000 */
[----:B------:R-:W-:Y:S01]  /*31a0*/  MOV R0, R5 ;  /* 0x0000000500007202 */ /* 0x000fe20000000f00 */
[----:B------:R-:W-:Y:S06]  /*31b0*/  BRA `(.L_x_94) ;  /* 0x0000000000107947 */ /* 0x000fec0003800000 */
.L_x_93:
[----:B------:R-:W1:Y:S02]  /*31c0*/  MUFU.RCP R0, R5 ;  /* 0x0000000500007308 */ /* 0x000e640000001000 */
[----:B-1----:R-:W-:-:S04]  /*31d0*/  FFMA R3, R5, R0, -1 ;  /* 0xbf80000005037423 */ /* 0x002fc80000000000 */
[----:B------:R-:W-:-:S04]  /*31e0*/  FADD.FTZ R3, -R3, -RZ ;  /* 0x800000ff03037221 */ /* 0x000fc80000010100 */
[----:B------:R-:W-:-:S07]  /*31f0*/  FFMA R0, R0, R3, R0 ;  /* 0x0000000300007223 */ /* 0x000fce0000000000 */
.L_x_94:
[----:B------:R-:W-:Y:S05]  /*3200*/  BSYNC.RECONVERGENT B0 ;  /* 0x0000000000007941 */ /* 0x000fea0003800200 */
.L_x_92:
[----:B------:R-:W1:Y:S01]  /*3210*/  LDC.64 R8, c[0x0][0x3a0] ;  /* 0x0000e800ff087b82 */ /* 0x000e620000000a00 */
[----:B------:R-:W2:Y:S01]  /*3220*/  LDCU UR4, c[0x0][0x3c8] ;  /* 0x00007900ff0477ac */ /* 0x000ea20008000800 */
[----:B------:R-:W3:Y:S01]  /*3230*/  F2F.F64.F32 R10, R11 ;  /* 0x0000000b000a7310 */ /* 0x000ee20000201800 */
[----:B------:R-:W-:Y:S01]  /*3240*/  R2UR UR6, R24 ;  /* 0x00000000180672ca */ /* 0x000fe200000e0000 */
[----:B------:R-:W-:Y:S01]  /*3250*/  IMAD.MOV.U32 R6, RZ, RZ, R2 ;  /* 0x000000ffff067224 */ /* 0x000fe200078e0002 */
[----:B------:R-:W-:Y:S02]  /*3260*/  R2UR UR7, R25 ;  /* 0x00000000190772ca */ /* 0x000fe400000e0000 */
[----:B------:R-:W-:Y:S01]  /*3270*/  MOV R7, R18 ;  /* 0x0000001200077202 */ /* 0x000fe20000000f00 */
[----:B---3--:R3:W-:Y:S01]  /*3280*/  STL.64 [R1], R10 ;  /* 0x0000000a01007387 */ /* 0x0087e20000100a00 */
[----:B--2---:R-:W-:Y:S01]  /*3290*/  IMAD R3, R19, UR4, R28 ;  /* 0x0000000413037c24 */ /* 0x004fe2000f8e021c */
[----:B------:R-:W2:Y:S03]  /*32a0*/  LDCU.64 UR4, c[0x4][0x10] ;  /* 0x01000200ff0477ac */ /* 0x000ea60008000a00 */
[----:B-1----:R-:W-:Y:S01]  /*32b0*/  IMAD.WIDE R8, R3, 0x4, R8 ;  /* 0x0000000403087825 */ /* 0x002fe200078e0208 */
[----:B------:R-:W-:-:S04]  /*32c0*/  MOV R3, 0x0 ;  /* 0x0000000000037802 */ /* 0x000fc80000000f00 */
[----:B------:R3:W-:Y:S01]  /*32d0*/  STG.E desc[UR6][R8.64], R0 ;  /* 0x0000000008007986 */ /* 0x0007e2000c101906 */
[----:B------:R3:W1:Y:S01]  /*32e0*/  LDC.64 R12, c[0x4][R3] ;  /* 0x01000000030c7b82 */ /* 0x0006620000000a00 */
[----:B--2---:R-:W-:Y:S01]  /*32f0*/  IMAD.U32 R4, RZ, RZ, UR4 ;  /* 0x00000004ff047e24 */ /* 0x004fe2000f8e00ff */
[----:B------:R-:W-:-:S07]  /*3300*/  MOV R5, UR5 ;  /* 0x0000000500057c02 */ /* 0x000fce0008000f00 */
[----:B------:R-:W-:-:S07]  /*3310*/  LEPC R20, `(.L_x_95) ;  /* 0x000000001014794e */ /* 0x000fce0000000000 */
[----:B01-3--:R-:W-:Y:S05]  /*3320*/  CALL.ABS.NOINC R12 ;  /* 0x000000000c007343 */ /* 0x00bfea0003c00000 */
.L_x_95:
[----:B------:R-:W0:Y:S01]  /*3330*/  LDCU UR4, c[0x0][0x3c8] ;  /* 0x00007900ff0477ac */ /* 0x000e220008000800 */
[----:B------:R2:W-:Y:S01]  /*3340*/  STS [R22], RZ ;  /* 0x000000ff16007388 */ /* 0x0005e20000000800 */
[----:B------:R-:W-:-:S05]  /*3350*/  VIADD R28, R28, 0x1 ;  /* 0x000000011c1c7836 */ /* 0x000fca0000000000 */
[----:B0-----:R-:W-:-:S13]  /*3360*/  ISETP.NE.AND P0, PT, R28, UR4, PT ;  /* 0x000000041c007c0c */ /* 0x001fda000bf05270 */
[----:B--2---:R-:W-:Y:S05]  /*3370*/  @P0 BRA `(.L_x_96) ;  /* 0xffffffec00b40947 */ /* 0x004fea000383ffff */
[----:B------:R-:W-:Y:S05]  /*3380*/  BSYNC.RECONVERGENT B6 ;  /* 0x0000000000067941 */ /* 0x000fea0003800200 */
.L_x_85:
[----:B------:R-:W-:Y:S05]  /*3390*/  BRA `(.L_x_97) ;  /* 0x0000001400947947 */ /* 0x000fea0003800000 */
.L_x_84:
[C---:B------:R-:W-:Y:S01]  /*33a0*/  ISETP.GE.U32.AND P0, PT, R10.reuse, 0x4, PT ;  /* 0x000000040a00780c */ /* 0x040fe20003f06070 */
[----:B------:R-:W-:Y:S01]  /*33b0*/  HFMA2 R28, -RZ, RZ, 0, 0 ;  /* 0x00000000ff1c7431 */ /* 0x000fe200000001ff */
[----:B------:R-:W-:-:S11]  /*33c0*/  LOP3.LUT R23, R10, 0x3, RZ, 0xc0, !PT ;  /* 0x000000030a177812 */ /* 0x000fd600078ec0ff */
[----:B------:R-:W-:Y:S05]  /*33d0*/  @!P0 BRA `(.L_x_98) ;  /* 0x0000000c00188947 */ /* 0x000fea0003800000 */
[----:B------:R-:W-:Y:S01]  /*33e0*/  BSSY.RECONVERGENT B6, `(.L_x_98) ;  /* 0x00000c5000067945 */ /* 0x000fe20003800200 */
[----:B------:R-:W-:Y:S01]  /*33f0*/  LOP3.LUT R28, R10, 0x7ffffffc, RZ, 0xc0, !PT ;  /* 0x7ffffffc0a1c7812 */ /* 0x000fe200078ec0ff */
[----:B------:R-:W-:-:S07]  /*3400*/  IMAD.MOV.U32 R29, RZ, RZ, RZ ;  /* 0x000000ffff1d7224 */ /* 0x000fce00078e00ff */
.L_x_115:
[----:B------:R-:W2:Y:S01]  /*3410*/  LDC.64 R26, c[0x0][0x3a8] ;  /* 0x0000ea00ff1a7b82 */ /* 0x000ea20000000a00 */
[----:B------:R-:W5:Y:S01]  /*3420*/  LDCU UR4, c[0x0][0x3c4] ;  /* 0x00007880ff0477ac */ /* 0x000f620008000800 */
[----:B-1----:R-:W-:Y:S02]  /*3430*/  R2UR UR6, R24 ;  /* 0x00000000180672ca */ /* 0x002fe400000e0000 */
[----:B------:R-:W-:Y:S01]  /*3440*/  R2UR UR7, R25 ;  /* 0x00000000190772ca */ /* 0x000fe200000e0000 */
[----:B-----5:R-:W-:-:S04]  /*3450*/  IMAD R3, R29, UR4, RZ ;  /* 0x000000041d037c24 */ /* 0x020fc8000f8e02ff */
[----:B--2---:R-:W-:-:S08]  /*3460*/  IMAD.WIDE R26, R3, 0x4, R26 ;  /* 0x00000004031a7825 */ /* 0x004fd000078e021a */
[----:B------:R-:W2:Y:S01]  /*3470*/  LDG.E R11, desc[UR6][R26.64] ;  /* 0x000000061a0b7981 */ /* 0x000ea2000c1e1900 */
[----:B------:R-:W-:Y:S01]  /*3480*/  MOV R0, 0x3bbb989d ;  /* 0x3bbb989d00007802 */ /* 0x000fe20000000f00 */
[----:B------:R-:W-:Y:S01]  /*3490*/  IMAD.MOV.U32 R3, RZ, RZ, 0x437c0000 ;  /* 0x437c0000ff037424 */ /* 0x000fe200078e00ff */
[----:B------:R-:W-:Y:S01]  /*34a0*/  BSSY.RECONVERGENT B0, `(.L_x_99) ;  /* 0x0000018000007945 */ /* 0x000fe20003800200 */
[----:B--2---:R-:W-:-:S04]  /*34b0*/  FADD R11, RZ, R11 ;  /* 0x0000000bff0b7221 */ /* 0x004fc80000000000 */
[----:B------:R-:W-:Y:S01]  /*34c0*/  FFMA.SAT R0, R11, -R0, 0.5 ;  /* 0x3f0000000b007423 */ /* 0x000fe20000002800 */
[----:B------:R1:W-:Y:S03]  /*34d0*/  STS [R22], R11 ;  /* 0x0000000b16007388 */ /* 0x0003e60000000800 */
[----:B------:R-:W-:-:S04]  /*34e0*/  FFMA.RM R0, R0, R3, 12582913 ;  /* 0x4b40000100007423 */ /* 0x000fc80000004003 */
[C---:B------:R-:W-:Y:S01]  /*34f0*/  FADD R4, R0.reuse, -12583039 ;  /* 0xcb40007f00047421 */ /* 0x040fe20000000000 */
[----:B------:R-:W-:-:S03]  /*3500*/  SHF.L.U32 R0, R0, 0x17, RZ ;  /* 0x0000001700007819 */ /* 0x000fc600000006ff */
[----:B------:R-:W-:-:S04]  /*3510*/  FFMA R4, R11, -1.4426950216293334961, -R4 ;  /* 0xbfb8aa3b0b047823 */ /* 0x000fc80000000804 */
[----:B------:R-:W-:-:S04]  /*3520*/  FFMA R4, R11, -1.925963033500011079e-08, R4 ;  /* 0xb2a570600b047823 */ /* 0x000fc80000000004 */
[----:B------:R-:W2:Y:S02]  /*3530*/  MUFU.EX2 R3, R4 ;  /* 0x0000000400037308 */ /* 0x000ea40000000800 */
[----:B--2---:R-:W-:-:S04]  /*3540*/  FFMA R6, R0, R3, 1 ;  /* 0x3f80000000067423 */ /* 0x004fc80000000003 */
[----:B------:R-:W-:-:S05]  /*3550*/  VIADD R0, R6, 0x1800000 ;  /* 0x0180000006007836 */ /* 0x000fca0000000000 */
[----:B------:R-:W-:-:S04]  /*3560*/  LOP3.LUT R0, R0, 0x7f800000, RZ, 0xc0, !PT ;  /* 0x7f80000000007812 */ /* 0x000fc800078ec0ff */
[----:B------:R-:W-:-:S13]  /*3570*/  ISETP.GT.U32.AND P0, PT, R0, 0x1ffffff, PT ;  /* 0x01ffffff0000780c */ /* 0x000fda0003f04070 */
[----:B-1----:R-:W-:Y:S05]  /*3580*/  @P0 BRA `(.L_x_100) ;  /* 0x0000000000140947 */ /* 0x002fea0003800000 */
[----:B------:R-:W-:Y:S02]  /*3590*/  MOV R0, R6 ;  /* 0x0000000600007202 */ /* 0x000fe40000000f00 */
[----:B------:R-:W-:-:S07]  /*35a0*/  MOV R4, 0x35c0 ;  /* 0x000035c000047802 */ /* 0x000fce0000000f00 */
[----:B0--34-:R-:W-:Y:S05]  /*35b0*/  CALL.REL.NOINC `($__internal_0_$__cuda_sm20_rcp_rn_f32_slowpath) ;  /* 0x0000003c00287944 */ /* 0x019fea0003c00000 */
[----:B------:R-:W-:Y:S01]  /*35c0*/  IMAD.MOV.U32 R3, RZ, RZ, R5 ;  /* 0x000000ffff037224 */ /* 0x000fe200078e0005 */
[----:B------:R-:W-:Y:S06]  /*35d0*/  BRA `(.L_x_101) ;  /* 0x0000000000107947 */ /* 0x000fec0003800000 */
.L_x_100:
[----:B------:R-:W1:Y:S02]  /*35e0*/  MUFU.RCP R3, R6 ;  /* 0x0000000600037308 */ /* 0x000e640000001000 */
[----:B-1----:R-:W-:-:S04]  /*35f0*/  FFMA R0, R6, R3, -1 ;  /* 0xbf80000006007423 */ /* 0x002fc80000000003 */
[----:B------:R-:W-:-:S04]  /*3600*/  FADD.FTZ R0, -R0, -RZ ;  /* 0x800000ff00007221 */ /* 0x000fc80000010100 */
[----:B------:R-:W-:-:S07]  /*3610*/  FFMA R3, R3, R0, R3 ;  /* 0x0000000003037223 */ /* 0x000fce0000000003 */
.L_x_101:
[----:B------:R-:W-:Y:S05]  /*3620*/  BSYNC.RECONVERGENT B0 ;  /* 0x0000000000007941 */ /* 0x000fea0003800200 */
.L_x_99:
[----:B------:R-:W1:Y:S01]  /*3630*/  LDC.64 R16, c[0x0][0x3a0] ;  /* 0x0000e800ff107b82 */ /* 0x000e620000000a00 */
[----:B------:R-:W3:Y:S01]  /*3640*/  LDCU UR4, c[0x0][0x3c8] ;  /* 0x00007900ff0477ac */ /* 0x000ee20008000800 */
[----:B------:R-:W2:Y:S01]  /*3650*/  F2F.F64.F32 R8, R11 ;  /* 0x0000000b00087310 */ /* 0x000ea20000201800 */
[----:B------:R-:W-:Y:S01]  /*3660*/  R2UR UR6, R24 ;  /* 0x00000000180672ca */ /* 0x000fe200000e0000 */
[----:B------:R-:W-:Y:S01]  /*3670*/  IMAD.MOV.U32 R7, RZ, RZ, R18 ;  /* 0x000000ffff077224 */ /* 0x000fe200078e0012 */
[----:B------:R-:W-:Y:S02]  /*3680*/  R2UR UR7, R25 ;  /* 0x00000000190772ca */ /* 0x000fe400000e0000 */
[----:B------:R-:W-:Y:S02]  /*3690*/  MOV R0, 0x0 ;  /* 0x0000000000007802 */ /* 0x000fe40000000f00 */
[----:B------:R-:W-:Y:S02]  /*36a0*/  MOV R6, R2 ;  /* 0x0000000200067202 */ /* 0x000fe40000000f00 */
[----:B------:R0:W0:Y:S01]  /*36b0*/  LDC.64 R12, c[0x4][R0] ;  /* 0x01000000000c7b82 */ /* 0x0000220000000a00 */
[----:B--2---:R2:W-:Y:S01]  /*36c0*/  STL.64 [R1], R8 ;  /* 0x0000000801007387 */ /* 0x0045e20000100a00 */
[----:B---3--:R-:W-:Y:S01]  /*36d0*/  IMAD R5, R19, UR4, R29 ;  /* 0x0000000413057c24 */ /* 0x008fe2000f8e021d */
[----:B------:R-:W3:Y:S03]  /*36e0*/  LDCU.64 UR4, c[0x4][0x10] ;  /* 0x01000200ff0477ac */ /* 0x000ee60008000a00 */
[----:B-1----:R-:W-:-:S05]  /*36f0*/  IMAD.WIDE R16, R5, 0x4, R16 ;  /* 0x0000000405107825 */ /* 0x002fca00078e0210 */
[----:B------:R2:W-:Y:S01]  /*3700*/  STG.E desc[UR6][R16.64], R3 ;  /* 0x0000000310007986 */ /* 0x0005e2000c101906 */
[----:B---3--:R-:W-:Y:S01]  /*3710*/  MOV R4, UR4 ;  /* 0x0000000400047c02 */ /* 0x008fe20008000f00 */
[----:B------:R-:W-:-:S07]  /*3720*/  IMAD.U32 R5, RZ, RZ, UR5 ;  /* 0x00000005ff057e24 */ /* 0x000fce000f8e00ff */
[----:B------:R-:W-:-:S07]  /*3730*/  LEPC R20, `(.L_x_102) ;  /* 0x000000001014794e */ /* 0x000fce0000000000 */
[----:B0-2-4-:R-:W-:Y:S05]  /*3740*/  CALL.ABS.NOINC R12 ;  /* 0x000000000c007343 */ /* 0x015fea0003c00000 */
.L_x_102:
[----:B------:R-:W0:Y:S01]  /*3750*/  LDC R3, c[0x0][0x3c4] ;  /* 0x0000f100ff037b82 */ /* 0x000e220000000800 */
[----:B------:R-:W-:Y:S02]  /*3760*/  R2UR UR4, R24 ;  /* 0x00000000180472ca */ /* 0x000fe400000e0000 */
[----:B------:R-:W-:Y:S01]  /*3770*/  R2UR UR5, R25 ;  /* 0x00000000190572ca */ /* 0x000fe200000e0000 */
[----:B0-----:R-:W-:-:S12]  /*3780*/  IMAD.WIDE R26, R3, 0x4, R26 ;  /* 0x00000004031a7825 */ /* 0x001fd800078e021a */
[----:B------:R-:W2:Y:S01]  /*3790*/  LDG.E R11, desc[UR4][R26.64] ;  /* 0x000000041a0b7981 */ /* 0x000ea2000c1e1900 */
[----:B------:R-:W-:Y:S02]  /*37a0*/  HFMA2 R0, -RZ, RZ, 0.96630859375, -0.0022525787353515625 ;  /* 0x3bbb989dff007431 */ /* 0x000fe400000001ff */
        /* <DEDUP_REMOVED lines=19> */
[----:B------:R-:W-:Y:S01]  /*38e0*/  IMAD.MOV.U32 R3, RZ, RZ, R5 ;  /* 0x000000ffff037224 */ /* 0x000fe200078e0005 */
[----:B------:R-:W-:Y:S06]  /*38f0*/  BRA `(.L_x_105) ;  /* 0x0000000000107947 */ /* 0x000fec0003800000 */
.L_x_104:
[----:B------:R-:W0:Y:S02]  /*3900*/  MUFU.RCP R3, R6 ;  /* 0x0000000600037308 */ /* 0x000e240000001000 */
[----:B0-----:R-:W-:-:S04]  /*3910*/  FFMA R0, R6, R3, -1 ;  /* 0xbf80000006007423 */ /* 0x001fc80000000003 */
[----:B------:R-:W-:-:S04]  /*3920*/  FADD.FTZ R0, -R0, -RZ ;  /* 0x800000ff00007221 */ /* 0x000fc80000010100 */
[----:B------:R-:W-:-:S07]  /*3930*/  FFMA R3, R3, R0, R3 ;  /* 0x0000000003037223 */ /* 0x000fce0000000003 */
.L_x_105:
[----:B------:R-:W-:Y:S05]  /*3940*/  BSYNC.RECONVERGENT B0 ;  /* 0x0000000000007941 */ /* 0x000fea0003800200 */
.L_x_103:
[----:B------:R-:W0:Y:S01]  /*3950*/  F2F.F64.F32 R8, R11 ;  /* 0x0000000b00087310 */ /* 0x000e220000201800 */
[----:B------:R-:W-:Y:S01]  /*3960*/  R2UR UR6, R24 ;  /* 0x00000000180672ca */ /* 0x000fe200000e0000 */
[----:B------:R-:W1:Y:S01]  /*3970*/  LDCU.64 UR4, c[0x4][0x10] ;  /* 0x01000200ff0477ac */ /* 0x000e620008000a00 */
[----:B------:R-:W-:Y:S01]  /*3980*/  R2UR UR7, R25 ;  /* 0x00000000190772ca */ /* 0x000fe200000e0000 */
[----:B------:R-:W-:Y:S01]  /*3990*/  IMAD.MOV.U32 R7, RZ, RZ, R18 ;  /* 0x000000ffff077224 */ /* 0x000fe200078e0012 */
[----:B------:R-:W-:Y:S02]  /*39a0*/  MOV R0, 0x0 ;  /* 0x0000000000007802 */ /* 0x000fe40000000f00 */
[----:B------:R-:W-:Y:S02]  /*39b0*/  MOV R6, R2 ;  /* 0x0000000200067202 */ /* 0x000fe40000000f00 */
[----:B------:R2:W3:Y:S01]  /*39c0*/  LDC.64 R12, c[0x4][R0] ;  /* 0x01000000000c7b82 */ /* 0x0004e20000000a00 */
[----:B0-----:R2:W-:Y:S06]  /*39d0*/  STL.64 [R1], R8 ;  /* 0x0000000801007387 */ /* 0x0015ec0000100a00 */
[----:B------:R2:W-:Y:S01]  /*39e0*/  STG.E desc[UR6][R16.64+0x4], R3 ;  /* 0x0000040310007986 */ /* 0x0005e2000c101906 */
[----:B-1----:R-:W-:Y:S01]  /*39f0*/  MOV R4, UR4 ;  /* 0x0000000400047c02 */ /* 0x002fe20008000f00 */
[----:B------:R-:W-:-:S07]  /*3a00*/  IMAD.U32 R5, RZ, RZ, UR5 ;  /* 0x00000005ff057e24 */ /* 0x000fce000f8e00ff */
[----:B------:R-:W-:-:S07]  /*3a10*/  LEPC R20, `(.L_x_106) ;  /* 0x000000001014794e */ /* 0x000fce0000000000 */
[----:B--23--:R-:W-:Y:S05]  /*3a20*/  CALL.ABS.NOINC R12 ;  /* 0x000000000c007343 */ /* 0x00cfea0003c00000 */
.L_x_106:
        /* <DEDUP_REMOVED lines=27> */
.L_x_108:
[----:B------:R-:W0:Y:S02]  /*3be0*/  MUFU.RCP R3, R6 ;  /* 0x0000000600037308 */ /* 0x000e240000001000 */
[----:B0-----:R-:W-:-:S04]  /*3bf0*/  FFMA R0, R6, R3, -1 ;  /* 0xbf80000006007423 */ /* 0x001fc80000000003 */
[----:B------:R-:W-:-:S04]  /*3c00*/  FADD.FTZ R0, -R0, -RZ ;  /* 0x800000ff00007221 */ /* 0x000fc80000010100 */
[----:B------:R-:W-:-:S07]  /*3c10*/  FFMA R3, R3, R0, R3 ;  /* 0x0000000003037223 */ /* 0x000fce0000000003 */
.L_x_109:
[----:B------:R-:W-:Y:S05]  /*3c20*/  BSYNC.RECONVERGENT B0 ;  /* 0x0000000000007941 */ /* 0x000fea0003800200 */
.L_x_107:
        /* <DEDUP_REMOVED lines=14> */
.L_x_110:
        /* <DEDUP_REMOVED lines=27> */
.L_x_112:
[----:B------:R-:W0:Y:S02]  /*3ec0*/  MUFU.RCP R3, R6 ;  /* 0x0000000600037308 */ /* 0x000e240000001000 */
[----:B0-----:R-:W-:-:S04]  /*3ed0*/  FFMA R0, R6, R3, -1 ;  /* 0xbf80000006007423 */ /* 0x001fc80000000003 */
[----:B------:R-:W-:-:S04]  /*3ee0*/  FADD.FTZ R0, -R0, -RZ ;  /* 0x800000ff00007221 */ /* 0x000fc80000010100 */
[----:B------:R-:W-:-:S07]  /*3ef0*/  FFMA R3, R3, R0, R3 ;  /* 0x0000000003037223 */ /* 0x000fce0000000003 */
.L_x_113:
[----:B------:R-:W-:Y:S05]  /*3f00*/  BSYNC.RECONVERGENT B0 ;  /* 0x0000000000007941 */ /* 0x000fea0003800200 */
.L_x_111:
        /* <DEDUP_REMOVED lines=14> */
.L_x_114:
[----:B------:R2:W-:Y:S01]  /*3ff0*/  STS [R22], RZ ;  /* 0x000000ff16007388 */ /* 0x0005e20000000800 */
[----:B------:R-:W-:-:S04]  /*4000*/  IADD3 R29, PT, PT, R29, 0x4, RZ ;  /* 0x000000041d1d7810 */ /* 0x000fc80007ffe0ff */
[----:B------:R-:W-:-:S13]  /*4010*/  ISETP.NE.AND P0, PT, R29, R28, PT ;  /* 0x0000001c1d00720c */ /* 0x000fda0003f05270 */
[----:B--2---:R-:W-:Y:S05]  /*4020*/  @P0 BRA `(.L_x_115) ;  /* 0xfffffff000f80947 */ /* 0x004fea000383ffff */
[----:B------:R-:W-:Y:S05]  /*4030*/  BSYNC.RECONVERGENT B6 ;  /* 0x0000000000067941 */ /* 0x000fea0003800200 */
.L_x_98:
[----:B------:R-:W-:-:S13]  /*4040*/  ISETP.NE.AND P0, PT, R23, RZ, PT ;  /* 0x000000ff1700720c */ /* 0x000fda0003f05270 */
[----:B------:R-:W-:Y:S05]  /*4050*/  @!P0 BRA `(.L_x_97) ;  /* 0x0000000800648947 */ /* 0x000fea0003800000 */
[----:B------:R-:W-:-:S13]  /*4060*/  ISETP.NE.AND P0, PT, R23, 0x1, PT ;  /* 0x000000011700780c */ /* 0x000fda0003f05270 */
[----:B------:R-:W-:Y:S05]  /*4070*/  @!P0 BRA `(.L_x_116) ;  /* 0x0000000400808947 */ /* 0x000fea0003800000 */
[----:B------:R-:W2:Y:S01]  /*4080*/  LDC.64 R26, c[0x0][0x3a8] ;  /* 0x0000ea00ff1a7b82 */ /* 0x000ea20000000a00 */
[----:B------:R-:W5:Y:S01]  /*4090*/  LDCU UR4, c[0x0][0x3c4] ;  /* 0x00007880ff0477ac */ /* 0x000f620008000800 */
[----:B-1----:R-:W-:Y:S02]  /*40a0*/  R2UR UR6, R24 ;  /* 0x00000000180672ca */ /* 0x002fe400000e0000 */
[----:B------:R-:W-:Y:S01]  /*40b0*/  R2UR UR7, R25 ;  /* 0x00000000190772ca */ /* 0x000fe200000e0000 */
[----:B-----5:R-:W-:-:S04]  /*40c0*/  IMAD R3, R28, UR4, RZ ;  /* 0x000000041c037c24 */ /* 0x020fc8000f8e02ff */
[----:B--2---:R-:W-:-:S08]  /*40d0*/  IMAD.WIDE R26, R3, 0x4, R26 ;  /* 0x00000004031a7825 */ /* 0x004fd000078e021a */
[----:B------:R-:W2:Y:S01]  /*40e0*/  LDG.E R11, desc[UR6][R26.64] ;  /* 0x000000061a0b7981 */ /* 0x000ea2000c1e1900 */
[----:B------:R-:W-:Y:S02]  /*40f0*/  HFMA2 R3, -RZ, RZ, 3.7421875, 0 ;  /* 0x437c0000ff037431 */ /* 0x000fe400000001ff */
[----:B------:R-:W-:Y:S02]  /*4100*/  IMAD.MOV.U32 R0, RZ, RZ, 0x3bbb989d ;  /* 0x3bbb989dff007424 */ /* 0x000fe400078e00ff */
[----:B--2---:R-:W-:-:S04]  /*4110*/  FADD R11, RZ, R11 ;  /* 0x0000000bff0b7221 */ /* 0x004fc80000000000 */
        /* <DEDUP_REMOVED lines=15> */
[----:B0--34-:R-:W-:Y:S05]  /*4210*/  CALL.REL.NOINC `($__internal_0_$__cuda_sm20_rcp_rn_f32_slowpath) ;  /* 0x0000003000107944 */ /* 0x019fea0003c00000 */
[----:B------:R-:W-:Y:S01]  /*4220*/  MOV R3, R5 ;  /* 0x0000000500037202 */ /* 0x000fe20000000f00 */
[----:B------:R-:W-:Y:S06]  /*4230*/  BRA `(.L_x_118) ;  /* 0x0000000000107947 */ /* 0x000fec0003800000 */
.L_x_117:
[----:B------:R-:W1:Y:S02]  /*4240*/  MUFU.RCP R3, R6 ;  /* 0x0000000600037308 */ /* 0x000e640000001000 */
[----:B-1----:R-:W-:-:S04]  /*4250*/  FFMA R0, R6, R3, -1 ;  /* 0xbf80000006007423 */ /* 0x002fc80000000003 */
[----:B------:R-:W-:-:S04]  /*4260*/  FADD.FTZ R0, -R0, -RZ ;  /* 0x800000ff00007221 */ /* 0x000fc80000010100 */
[----:B------:R-:W-:-:S07]  /*4270*/  FFMA R3, R3, R0, R3 ;  /* 0x0000000003037223 */ /* 0x000fce0000000003 */
.L_x_118:
        /* <DEDUP_REMOVED lines=14> */
[----:B---3--:R-:W-:Y:S01]  /*4360*/  IMAD.U32 R4, RZ, RZ, UR4 ;  /* 0x00000004ff047e24 */ /* 0x008fe2000f8e00ff */
[----:B------:R-:W-:-:S07]  /*4370*/  MOV R5, UR5 ;  /* 0x0000000500057c02 */ /* 0x000fce0008000f00 */
[----:B------:R-:W-:-:S07]  /*4380*/  LEPC R20, `(.L_x_119) ;  /* 0x000000001014794e */ /* 0x000fce0000000000 */
[----:B0-2-4-:R-:W-:Y:S05]  /*4390*/  CALL.ABS.NOINC R12 ;  /* 0x000000000c007343 */ /* 0x015fea0003c00000 */
.L_x_119:
[----:B------:R-:W0:Y:S01]  /*43a0*/  LDC R3, c[0x0][0x3c4] ;  /* 0x0000f100ff037b82 */ /* 0x000e220000000800 */
[----:B------:R-:W-:Y:S02]  /*43b0*/  R2UR UR4, R24 ;  /* 0x00000000180472ca */ /* 0x000fe400000e0000 */
[----:B------:R-:W-:Y:S01]  /*43c0*/  R2UR UR5, R25 ;  /* 0x00000000190572ca */ /* 0x000fe200000e0000 */
[----:B0-----:R-:W-:-:S12]  /*43d0*/  IMAD.WIDE R26, R3, 0x4, R26 ;  /* 0x00000004031a7825 */ /* 0x001fd800078e021a */
        /* <DEDUP_REMOVED lines=20> */
[----:B------:R-:W-:Y:S01]  /*4520*/  MOV R3, R5 ;  /* 0x0000000500037202 */ /* 0x000fe20000000f00 */
[----:B------:R-:W-:Y:S06]  /*4530*/  BRA `(.L_x_121) ;  /* 0x0000000000107947 */ /* 0x000fec0003800000 */
.L_x_120:
[----:B------:R-:W0:Y:S02]  /*4540*/  MUFU.RCP R3, R6 ;  /* 0x0000000600037308 */ /* 0x000e240000001000 */
[----:B0-----:R-:W-:-:S04]  /*4550*/  FFMA R0, R6, R3, -1 ;  /* 0xbf80000006007423 */ /* 0x001fc80000000003 */
[----:B------:R-:W-:-:S04]  /*4560*/  FADD.FTZ R0, -R0, -RZ ;  /* 0x800000ff00007221 */ /* 0x000fc80000010100 */
[----:B------:R-:W-:-:S07]  /*4570*/  FFMA R3, R3, R0, R3 ;  /* 0x0000000003037223 */ /* 0x000fce0000000003 */
.L_x_121:
        /* <DEDUP_REMOVED lines=10> */
[----:B-1----:R-:W-:Y:S01]  /*4620*/  IMAD.U32 R4, RZ, RZ, UR4 ;  /* 0x00000004ff047e24 */ /* 0x002fe2000f8e00ff */
[----:B------:R-:W-:-:S07]  /*4630*/  MOV R5, UR5 ;  /* 0x0000000500057c02 */ /* 0x000fce0008000f00 */
[----:B------:R-:W-:-:S07]  /*4640*/  LEPC R20, `(.L_x_122) ;  /* 0x000000001014794e */ /* 0x000fce0000000000 */
[----:B--23--:R-:W-:Y:S05]  /*4650*/  CALL.ABS.NOINC R12 ;  /* 0x000000000c007343 */ /* 0x00cfea0003c00000 */
.L_x_122:
[----:B------:R2:W-:Y:S01]  /*4660*/  STS [R22], RZ ;  /* 0x000000ff16007388 */ /* 0x0005e20000000800 */
[----:B------:R-:W-:-:S07]  /*4670*/  VIADD R28, R28, 0x2 ;  /* 0x000000021c1c7836 */ /* 0x000fce0000000000 */
.L_x_116:
[----:B------:R-:W5:Y:S02]  /*4680*/  LDCU UR4, c[0x0][0x3c8] ;  /* 0x00007900ff0477ac */ /* 0x000f640008000800 */
[----:B-----5:R-:W-:-:S04]  /*4690*/  ULOP3.LUT UR4, UR4, 0x1, URZ, 0xc0, !UPT ;  /* 0x0000000104047892 */ /* 0x020fc8000f8ec0ff */
[----:B------:R-:W-:-:S09]  /*46a0*/  UISETP.NE.U32.AND UP0, UPT, UR4, 0x1, UPT ;  /* 0x000000010400788c */ /* 0x000fd2000bf05070 */
[----:B------:R-:W-:Y:S05]  /*46b0*/  BRA.U UP0, `(.L_x_97) ;  /* 0x0000000100cc7547 */ /* 0x000fea000b800000 */
[----:B---3--:R-:W3:Y:S01]  /*46c0*/  LDC.64 R4, c[0x0][0x3a8] ;  /* 0x0000ea00ff047b82 */ /* 0x008ee20000000a00 */
[----:B------:R-:W5:Y:S01]  /*46d0*/  LDCU UR4, c[0x0][0x3c4] ;  /* 0x00007880ff0477ac */ /* 0x000f620008000800 */
[----:B-1----:R-:W-:Y:S02]  /*46e0*/  R2UR UR6, R24 ;  /* 0x00000000180672ca */ /* 0x002fe400000e0000 */
[----:B------:R-:W-:Y:S01]  /*46f0*/  R2UR UR7, R25 ;  /* 0x00000000190772ca */ /* 0x000fe200000e0000 */
[----:B-----5:R-:W-:-:S04]  /*4700*/  IMAD R3, R28, UR4, RZ ;  /* 0x000000041c037c24 */ /* 0x020fc8000f8e02ff */
[----:B---3--:R-:W-:-:S08]  /*4710*/  IMAD.WIDE R4, R3, 0x4, R4 ;  /* 0x0000000403047825 */ /* 0x008fd000078e0204 */
[----:B------:R-:W3:Y:S01]  /*4720*/  LDG.E R4, desc[UR6][R4.64] ;  /* 0x0000000604047981 */ /* 0x000ee2000c1e1900 */
[----:B------:R-:W-:Y:S02]  /*4730*/  HFMA2 R0, -RZ, RZ, 0.96630859375, -0.0022525787353515625 ;  /* 0x3bbb989dff007431 */ /* 0x000fe400000001ff */
[----:B------:R-:W-:Y:S02]  /*4740*/  IMAD.MOV.U32 R3, RZ, RZ, 0x437c0000 ;  /* 0x437c0000ff037424 */ /* 0x000fe400078e00ff */
[----:B---3--:R-:W-:-:S04]  /*4750*/  FADD R11, RZ, R4 ;  /* 0x00000004ff0b7221 */ /* 0x008fc80000000000 */
[----:B------:R-:W-:Y:S01]  /*4760*/  FFMA.SAT R0, R11, -R0, 0.5 ;  /* 0x3f0000000b007423 */ /* 0x000fe20000002800 */
[----:B------:R1:W-:Y:S03]  /*4770*/  STS [R22], R11 ;  /* 0x0000000b16007388 */ /* 0x0003e60000000800 */
[----:B------:R-:W-:-:S04]  /*4780*/  FFMA.RM R0, R0, R3, 12582913 ;  /* 0x4b40000100007423 */ /* 0x000fc80000004003 */
[C---:B------:R-:W-:Y:S01]  /*4790*/  FADD R6, R0.reuse, -12583039 ;  /* 0xcb40007f00067421 */ /* 0x040fe20000000000 */
[----:B------:R-:W-:-:S03]  /*47a0*/  SHF.L.U32 R0, R0, 0x17, RZ ;  /* 0x0000001700007819 */ /* 0x000fc600000006ff */
[----:B------:R-:W-:-:S04]  /*47b0*/  FFMA R6, R11, -1.4426950216293334961, -R6 ;  /* 0xbfb8aa3b0b067823 */ /* 0x000fc80000000806 */
[----:B------:R-:W-:-:S04]  /*47c0*/  FFMA R6, R11, -1.925963033500011079e-08, R6 ;  /* 0xb2a570600b067823 */ /* 0x000fc80000000006 */
[----:B------:R-:W3:Y:S02]  /*47d0*/  MUFU.EX2 R3, R6 ;  /* 0x0000000600037308 */ /* 0x000ee40000000800 */
[----:B---3--:R-:W-:-:S04]  /*47e0*/  FFMA R5, R0, R3, 1 ;  /* 0x3f80000000057423 */ /* 0x008fc80000000003 */
[----:B------:R-:W-:-:S05]  /*47f0*/  VIADD R0, R5, 0x1800000 ;  /* 0x0180000005007836 */ /* 0x000fca0000000000 */
[----:B------:R-:W-:-:S04]  /*4800*/  LOP3.LUT R0, R0, 0x7f800000, RZ, 0xc0, !PT ;  /* 0x7f80000000007812 */ /* 0x000fc800078ec0ff */
[----:B------:R-:W-:-:S13]  /*4810*/  ISETP.GT.U32.AND P0, PT, R0, 0x1ffffff, PT ;  /* 0x01ffffff0000780c */ /* 0x000fda0003f04070 */
[----:B-1----:R-:W-:Y:S05]  /*4820*/  @P0 BRA `(.L_x_123) ;  /* 0x0000000000140947 */ /* 0x002fea0003800000 */
[----:B------:R-:W-:Y:S02]  /*4830*/  MOV R0, R5 ;  /* 0x0000000500007202 */ /* 0x000fe40000000f00 */
[----:B------:R-:W-:-:S07]  /*4840*/  MOV R4, 0x4860 ;  /* 0x0000486000047802 */ /* 0x000fce0000000f00 */
[----:B0-2-4-:R-:W-:Y:S05]  /*4850*/  CALL.REL.NOINC `($__internal_0_$__cuda_sm20_rcp_rn_f32_slowpath) ;  /* 0x0000002800807944 */ /* 0x015fea0003c00000 */
[----:B------:R-:W-:Y:S01]  /*4860*/  IMAD.MOV.U32 R0, RZ, RZ, R5 ;  /* 0x000000ffff007224 */ /* 0x000fe200078e0005 */
[----:B------:R-:W-:Y:S06]  /*4870*/  BRA `(.L_x_124) ;  /* 0x0000000000107947 */ /* 0x000fec0003800000 */
.L_x_123:
[----:B------:R-:W1:Y:S02]  /*4880*/  MUFU.RCP R0, R5 ;  /* 0x0000000500007308 */ /* 0x000e640000001000 */
[----:B-1----:R-:W-:-:S04]  /*4890*/  FFMA R3, R5, R0, -1 ;  /* 0xbf80000005037423 */ /* 0x002fc80000000000 */
[----:B------:R-:W-:-:S04]  /*48a0*/  FADD.FTZ R3, -R3, -RZ ;  /* 0x800000ff03037221 */ /* 0x000fc80000010100 */
[----:B------:R-:W-:-:S07]  /*48b0*/  FFMA R0, R0, R3, R0 ;  /* 0x0000000300007223 */ /* 0x000fce0000000000 */
.L_x_124:
[----:B------:R-:W1:Y:S01]  /*48c0*/  LDC.64 R8, c[0x0][0x3a0] ;  /* 0x0000e800ff087b82 */ /* 0x000e620000000a00 */
[----:B------:R-:W3:Y:S01]  /*48d0*/  LDCU UR4, c[0x0][0x3c8] ;  /* 0x00007900ff0477ac */ /* 0x000ee20008000800 */
[----:B------:R-:W5:Y:S01]  /*48e0*/  F2F.F64.F32 R10, R11 ;  /* 0x0000000b000a7310 */ /* 0x000f620000201800 */
[----:B------:R-:W-:Y:S01]  /*48f0*/  R2UR UR6, R24 ;  /* 0x00000000180672ca */ /* 0x000fe200000e0000 */
[----:B------:R-:W-:Y:S01]  /*4900*/  IMAD.MOV.U32 R7, RZ, RZ, R18 ;  /* 0x000000ffff077224 */ /* 0x000fe200078e0012 */
[----:B------:R-:W-:Y:S02]  /*4910*/  R2UR UR7, R25 ;  /* 0x00000000190772ca */ /* 0x000fe400000e0000 */
[----:B------:R-:W-:Y:S01]  /*4920*/  MOV R6, R2 ;  /* 0x0000000200067202 */ /* 0x000fe20000000f00 */
[----:B-----5:R0:W-:Y:S01]  /*4930*/  STL.64 [R1], R10 ;  /* 0x0000000a01007387 */ /* 0x0201e20000100a00 */
[----:B---3--:R-:W-:Y:S01]  /*4940*/  IMAD R3, R19, UR4, R28 ;  /* 0x0000000413037c24 */ /* 0x008fe2000f8e021c */
[----:B------:R-:W3:Y:S03]  /*4950*/  LDCU.64 UR4, c[0x4][0x10] ;  /* 0x01000200ff0477ac */ /* 0x000ee60008000a00 */
[----:B-1----:R-:W-:Y:S01]  /*4960*/  IMAD.WIDE R8, R3, 0x4, R8 ;  /* 0x0000000403087825 */ /* 0x002fe200078e0208 */
[----:B------:R-:W-:-:S04]  /*4970*/  MOV R3, 0x0 ;  /* 0x0000000000037802 */ /* 0x000fc80000000f00 */
[----:B------:R0:W-:Y:S01]  /*4980*/  STG.E desc[UR6][R8.64], R0 ;  /* 0x0000000008007986 */ /* 0x0001e2000c101906 */
[----:B------:R0:W1:Y:S01]  /*4990*/  LDC.64 R12, c[0x4][R3] ;  /* 0x01000000030c7b82 */ /* 0x0000620000000a00 */
[----:B---3--:R-:W-:Y:S01]  /*49a0*/  MOV R4, UR4 ;  /* 0x0000000400047c02 */ /* 0x008fe20008000f00 */
[----:B------:R-:W-:-:S07]  /*49b0*/  IMAD.U32 R5, RZ, RZ, UR5 ;  /* 0x00000005ff057e24 */ /* 0x000fce000f8e00ff */
[----:B------:R-:W-:-:S07]  /*49c0*/  LEPC R20, `(.L_x_125) ;  /* 0x000000001014794e */ /* 0x000fce0000000000 */
[----:B012-4-:R-:W-:Y:S05]  /*49d0*/  CALL.ABS.NOINC R12 ;  /* 0x000000000c007343 */ /* 0x017fea0003c00000 */
.L_x_125:
[----:B------:R0:W-:Y:S02]  /*49e0*/  STS [R22], RZ ;  /* 0x000000ff16007388 */ /* 0x0001e40000000800 */
.L_x_97:
[----:B------:R-:W5:Y:S01]  /*49f0*/  LDCU UR4, c[0x0][0x3c8] ;  /* 0x00007900ff0477ac */ /* 0x000f620008000800 */
[----:B------:R-:W-:Y:S01]  /*4a00*/  IMAD.MOV.U32 R0, RZ, RZ, RZ ;  /* 0x000000ffff007224 */ /* 0x000fe200078e00ff */
[----:B-----5:R-:W-:-:S04]  /*4a10*/  MOV R10, UR4 ;  /* 0x00000004000a7c02 */ /* 0x020fc80008000f00 */
[C---:B------:R-:W-:Y:S02]  /*4a20*/  ISETP.GE.U32.AND P0, PT, R10.reuse, 0x8, PT ;  /* 0x000000080a00780c */ /* 0x040fe40003f06070 */
[----:B------:R-:W-:-:S04]  /*4a30*/  LOP3.LUT R12, R10, 0x7, RZ, 0xc0, !PT ;  /* 0x000000070a0c7812 */ /* 0x000fc800078ec0ff */
[----:B------:R-:W-:-:S07]  /*4a40*/  ISETP.NE.AND P1, PT, R12, RZ, PT ;  /* 0x000000ff0c00720c */ /* 0x000fce0003f25270 */
[----:B------:R-:W-:Y:S06]  /*4a50*/  @!P0 BRA `(.L_x_126) ;  /* 0x0000000400308947 */ /* 0x000fec0003800000 */
[----:B------:R-:W-:Y:S01]  /*4a60*/  HFMA2 R9, -RZ, RZ, 0, 0 ;  /* 0x00000000ff097431 */ /* 0x000fe200000001ff */
[----:B------:R-:W-:Y:S01]  /*4a70*/  BSSY.RECONVERGENT B0, `(.L_x_126) ;  /* 0x000004a000007945 */ /* 0x000fe20003800200 */
[----:B------:R-:W-:-:S07]  /*4a80*/  LOP3.LUT R0, R10, 0x7ffffff8, RZ, 0xc0, !PT ;  /* 0x7ffffff80a007812 */ /* 0x000fce00078ec0ff */
.L_x_127:
[----:B------:R-:W5:Y:S01]  /*4a90*/  LDC.64 R2, c[0x0][0x3a0] ;  /* 0x0000e800ff027b82 */ /* 0x000f620000000a00 */
[C---:B-1----:R-:W-:Y:S01]  /*4aa0*/  R2UR UR4, R24.reuse ;  /* 0x00000000180472ca */ /* 0x042fe200000e0000 */
[----:B------:R-:W-:Y:S01]  /*4ab0*/  IMAD R11, R19, R10, R9 ;  /* 0x0000000a130b7224 */ /* 0x000fe200078e0209 */
[C---:B------:R-:W-:Y:S02]  /*4ac0*/  R2UR UR5, R25.reuse ;  /* 0x00000000190572ca */ /* 0x040fe400000e0000 */
[----:B------:R-:W-:Y:S02]  /*4ad0*/  R2UR UR6, R24 ;  /* 0x00000000180672ca */ /* 0x000fe400000e0000 */
[----:B------:R-:W-:Y:S01]  /*4ae0*/  R2UR UR7, R25 ;  /* 0x00000000190772ca */ /* 0x000fe200000e0000 */
[----:B---3--:R-:W1:Y:S08]  /*4af0*/  LDC.64 R4, c[0x0][0x388] ;  /* 0x0000e200ff047b82 */ /* 0x008e700000000a00 */
[----:B------:R-:W3:Y:S01]  /*4b00*/  LDC.64 R6, c[0x0][0x3b8] ;  /* 0x0000ee00ff067b82 */ /* 0x000ee20000000a00 */
[----:B-----5:R-:W-:-:S05]  /*4b10*/  IMAD.WIDE R2, R11, 0x4, R2 ;  /* 0x000000040b027825 */ /* 0x020fca00078e0202 */
[----:B------:R-:W5:Y:S01]  /*4b20*/  LDG.E R8, desc[UR4][R2.64] ;  /* 0x0000000402087981 */ /* 0x000f62000c1e1900 */
[----:B-1----:R-:W-:-:S05]  /*4b30*/  IMAD.WIDE R4, R11, 0x4, R4 ;  /* 0x000000040b047825 */ /* 0x002fca00078e0204 */
[----:B------:R-:W2:Y:S01]  /*4b40*/  LDG.E R15, desc[UR6][R4.64] ;  /* 0x00000006040f7981 */ /* 0x000ea2000c1e1900 */
[----:B------:R-:W-:Y:S02]  /*4b50*/  R2UR UR8, R24 ;  /* 0x00000000180872ca */ /* 0x000fe400000e0000 */
[----:B------:R-:W-:Y:S01]  /*4b60*/  R2UR UR9, R25 ;  /* 0x00000000190972ca */ /* 0x000fe200000e0000 */
[----:B---3--:R-:W-:-:S04]  /*4b70*/  IMAD.WIDE R6, R11, 0x4, R6 ;  /* 0x000000040b067825 */ /* 0x008fc800078e0206 */
[----:B-----5:R-:W-:-:S04]  /*4b80*/  FADD R13, -R8, 1 ;  /* 0x3f800000080d7421 */ /* 0x020fc80000000100 */
[C---:B------:R-:W-:Y:S01]  /*4b90*/  FMUL R13, R8.reuse, R13 ;  /* 0x0000000d080d7220 */ /* 0x040fe20000400000 */
[----:B--2---:R-:W-:-:S04]  /*4ba0*/  FADD R8, R8, -R15 ;  /* 0x8000000f08087221 */ /* 0x004fc80000000000 */
[----:B------:R-:W-:-:S05]  /*4bb0*/  FMUL R13, R13, R8 ;  /* 0x000000080d0d7220 */ /* 0x000fca0000400000 */
[----:B------:R1:W-:Y:S04]  /*4bc0*/  STG.E desc[UR4][R6.64], R13 ;  /* 0x0000000d06007986 */ /* 0x0003e8000c101904 */
[----:B------:R-:W2:Y:S04]  /*4bd0*/  LDG.E R8, desc[UR6][R2.64+0x4] ;  /* 0x0000040602087981 */ /* 0x000ea8000c1e1900 */
[----:B------:R-:W3:Y:S01]  /*4be0*/  LDG.E R15, desc[UR8][R4.64+0x4] ;  /* 0x00000408040f7981 */ /* 0x000ee2000c1e1900 */
[----:B--2---:R-:W-:-:S04]  /*4bf0*/  FADD R11, -R8, 1 ;  /* 0x3f800000080b7421 */ /* 0x004fc80000000100 */
[C---:B------:R-:W-:Y:S01]  /*4c00*/  FMUL R11, R8.reuse, R11 ;  /* 0x0000000b080b7220 */ /* 0x040fe20000400000 */
[----:B---3--:R-:W-:-:S04]  /*4c10*/  FADD R8, R8, -R15 ;  /* 0x8000000f08087221 */ /* 0x008fc80000000000 */
[----:B------:R-:W-:-:S05]  /*4c20*/  FMUL R11, R11, R8 ;  /* 0x000000080b0b7220 */ /* 0x000fca0000400000 */
[----:B------:R2:W-:Y:S04]  /*4c30*/  STG.E desc[UR4][R6.64+0x4], R11 ;  /* 0x0000040b06007986 */ /* 0x0005e8000c101904 */
[----:B------:R-:W1:Y:S04]  /*4c40*/  LDG.E R8, desc[UR6][R2.64+0x8] ;  /* 0x0000080602087981 */ /* 0x000e68000c1e1900 */
[----:B------:R-:W3:Y:S01]  /*4c50*/  LDG.E R15, desc[UR8][R4.64+0x8] ;  /* 0x00000808040f7981 */ /* 0x000ee2000c1e1900 */
[----:B-1----:R-:W-:-:S04]  /*4c60*/  FADD R13, -R8, 1 ;  /* 0x3f800000080d7421 */ /* 0x002fc80000000100 */
[C---:B------:R-:W-:Y:S01]  /*4c70*/  FMUL R13, R8.reuse, R13 ;  /* 0x0000000d080d7220 */ /* 0x040fe20000400000 */
[----:B---3--:R-:W-:-:S04]  /*4c80*/  FADD R8, R8, -R15 ;  /* 0x8000000f08087221 */ /* 0x008fc80000000000 */
        /* <DEDUP_REMOVED lines=32> */
[----:B------:R-:W-:-:S05]  /*4e90*/  VIADD R9, R9, 0x8 ;  /* 0x0000000809097836 */ /* 0x000fca0000000000 */
[----:B------:R-:W-:Y:S01]  /*4ea0*/  ISETP.NE.AND P0, PT, R9, R0, PT ;  /* 0x000000000900720c */ /* 0x000fe20003f05270 */
[C---:B--2---:R-:W-:Y:S01]  /*4eb0*/  FADD R11, -R8.reuse, 1 ;  /* 0x3f800000080b7421 */ /* 0x044fe20000000100 */
[----:B---3--:R-:W-:-:S03]  /*4ec0*/  FADD R14, R8, -R15 ;  /* 0x8000000f080e7221 */ /* 0x008fc60000000000 */
[----:B------:R-:W-:-:S04]  /*4ed0*/  FMUL R11, R8, R11 ;  /* 0x0000000b080b7220 */ /* 0x000fc80000400000 */
[----:B------:R-:W-:-:S05]  /*4ee0*/  FMUL R11, R11, R14 ;  /* 0x0000000e0b0b7220 */ /* 0x000fca0000400000 */
[----:B------:R1:W-:Y:S01]  /*4ef0*/  STG.E desc[UR4][R6.64+0x1c], R11 ;  /* 0x00001c0b06007986 */ /* 0x0003e2000c101904 */
[----:B------:R-:W-:Y:S05]  /*4f00*/  @P0 BRA `(.L_x_127) ;  /* 0xfffffff800e00947 */ /* 0x000fea000383ffff */
[----:B------:R-:W-:Y:S05]  /*4f10*/  BSYNC.RECONVERGENT B0 ;  /* 0x0000000000007941 */ /* 0x000fea0003800200 */
.L_x_126:
[----:B------:R-:W-:Y:S05]  /*4f20*/  @!P1 BRA `(.L_x_83) ;  /* 0x0000000400889947 */ /* 0x000fea0003800000 */
[----:B------:R-:W-:Y:S02]  /*4f30*/  ISETP.GE.U32.AND P0, PT, R12, 0x4, PT ;  /* 0x000000040c00780c */ /* 0x000fe40003f06070 */
[----:B---3--:R-:W-:-:S04]  /*4f40*/  LOP3.LUT R14, R10, 0x3, RZ, 0xc0, !PT ;  /* 0x000000030a0e7812 */ /* 0x008fc800078ec0ff */
[----:B------:R-:W-:-:S07]  /*4f50*/  ISETP.NE.AND P1, PT, R14, RZ, PT ;  /* 0x000000ff0e00720c */ /* 0x000fce0003f25270 */
[----:B------:R-:W-:Y:S06]  /*4f60*/  @!P0 BRA `(.L_x_128) ;  /* 0x0000000000a88947 */ /* 0x000fec0003800000 */
[----:B------:R-:W3:Y:S01]  /*4f70*/  LDC.64 R2, c[0x0][0x3a0] ;  /* 0x0000e800ff027b82 */ /* 0x000ee20000000a00 */
[C---:B-1----:R-:W-:Y:S01]  /*4f80*/  R2UR UR4, R24.reuse ;  /* 0x00000000180472ca */ /* 0x042fe200000e0000 */
[----:B------:R-:W-:Y:S01]  /*4f90*/  IMAD R9, R19, R10, R0 ;  /* 0x0000000a13097224 */ /* 0x000fe200078e0200 */
[C---:B------:R-:W-:Y:S02]  /*4fa0*/  R2UR UR5, R25.reuse ;  /* 0x00000000190572ca */ /* 0x040fe400000e0000 */
[----:B------:R-:W-:Y:S02]  /*4fb0*/  R2UR UR6, R24 ;  /* 0x00000000180672ca */ /* 0x000fe400000e0000 */
[----:B------:R-:W-:Y:S01]  /*4fc0*/  R2UR UR7, R25 ;  /* 0x00000000190772ca */ /* 0x000fe200000e0000 */
[----:B------:R-:W1:Y:S08]  /*4fd0*/  LDC.64 R4, c[0x0][0x388] ;  /* 0x0000e200ff047b82 */ /* 0x000e700000000a00 */
[----:B------:R-:W5:Y:S01]  /*4fe0*/  LDC.64 R6, c[0x0][0x3b8] ;  /* 0x0000ee00ff067b82 */ /* 0x000f620000000a00 */
[----:B---3--:R-:W-:-:S05]  /*4ff0*/  IMAD.WIDE R2, R9, 0x4, R2 ;  /* 0x0000000409027825 */ /* 0x008fca00078e0202 */
[----:B------:R-:W3:Y:S01]  /*5000*/  LDG.E R8, desc[UR4][R2.64] ;  /* 0x0000000402087981 */ /* 0x000ee2000c1e1900 */
[----:B-1----:R-:W-:-:S05]  /*5010*/  IMAD.WIDE R4, R9, 0x4, R4 ;  /* 0x0000000409047825 */ /* 0x002fca00078e0204 */
[----:B------:R-:W2:Y:S01]  /*5020*/  LDG.E R13, desc[UR6][R4.64] ;  /* 0x00000006040d7981 */ /* 0x000ea2000c1e1900 */
[----:B------:R-:W-:Y:S02]  /*5030*/  R2UR UR8, R24 ;  /* 0x00000000180872ca */ /* 0x000fe400000e0000 */
[----:B------:R-:W-:Y:S01]  /*5040*/  R2UR UR9, R25 ;  /* 0x00000000190972ca */ /* 0x000fe200000e0000 */
[----:B-----5:R-:W-:-:S04]  /*5050*/  IMAD.WIDE R6, R9, 0x4, R6 ;  /* 0x0000000409067825 */ /* 0x020fc800078e0206 */
[----:B---3--:R-:W-:-:S04]  /*5060*/  FADD R11, -R8, 1 ;  /* 0x3f800000080b7421 */ /* 0x008fc80000000100 */
        /* <DEDUP_REMOVED lines=19> */
[----:B------:R-:W5:Y:S01]  /*51a0*/  LDG.E R13, desc[UR8][R4.64+0xc] ;  /* 0x00000c08040d7981 */ /* 0x000f62000c1e1900 */
[----:B------:R-:W-:Y:S01]  /*51b0*/  IADD3 R0, PT, PT, R0, 0x4, RZ ;  /* 0x0000000400007810 */ /* 0x000fe20007ffe0ff */
[C---:B--2---:R-:W-:Y:S01]  /*51c0*/  FADD R9, -R8.reuse, 1 ;  /* 0x3f80000008097421 */ /* 0x044fe20000000100 */
[----:B-----5:R-:W-:-:S03]  /*51d0*/  FADD R12, R8, -R13 ;  /* 0x8000000d080c7221 */ /* 0x020fc60000000000 */
[----:B------:R-:W-:-:S04]  /*51e0*/  FMUL R9, R8, R9 ;  /* 0x0000000908097220 */ /* 0x000fc80000400000 */
[----:B------:R-:W-:-:S05]  /*51f0*/  FMUL R9, R9, R12 ;  /* 0x0000000c09097220 */ /* 0x000fca0000400000 */
[----:B------:R3:W-:Y:S02]  /*5200*/  STG.E desc[UR4][R6.64+0xc], R9 ;  /* 0x00000c0906007986 */ /* 0x0007e4000c101904 */
.L_x_128:
[----:B------:R-:W-:Y:S05]  /*5210*/  @!P1 BRA `(.L_x_83) ;  /* 0x0000000000cc9947 */ /* 0x000fea0003800000 */
[----:B------:R-:W-:Y:S02]  /*5220*/  ISETP.NE.AND P0, PT, R14, 0x1, PT ;  /* 0x000000010e00780c */ /* 0x000fe40003f05270 */
[----:B------:R-:W-:-:S04]  /*5230*/  LOP3.LUT R2, R10, 0x1, RZ, 0xc0, !PT ;  /* 0x000000010a027812 */ /* 0x000fc800078ec0ff */
[----:B------:R-:W-:-:S07]  /*5240*/  ISETP.NE.U32.AND P1, PT, R2, 0x1, PT ;  /* 0x000000010200780c */ /* 0x000fce0003f25070 */
[----:B------:R-:W-:Y:S06]  /*5250*/  @!P0 BRA `(.L_x_129) ;  /* 0x0000000000708947 */ /* 0x000fec0003800000 */
[----:B------:R-:W5:Y:S01]  /*5260*/  LDC.64 R2, c[0x0][0x3a0] ;  /* 0x0000e800ff027b82 */ /* 0x000f620000000a00 */
[C---:B-1----:R-:W-:Y:S01]  /*5270*/  R2UR UR4, R24.reuse ;  /* 0x00000000180472ca */ /* 0x042fe200000e0000 */
[----:B------:R-:W-:Y:S01]  /*5280*/  IMAD R13, R19, R10, R0 ;  /* 0x0000000a130d7224 */ /* 0x000fe200078e0200 */
[C---:B------:R-:W-:Y:S02]  /*5290*/  R2UR UR5, R25.reuse ;  /* 0x00000000190572ca */ /* 0x040fe400000e0000 */
[----:B------:R-:W-:Y:S02]  /*52a0*/  R2UR UR6, R24 ;  /* 0x00000000180672ca */ /* 0x000fe400000e0000 */
[----:B------:R-:W-:Y:S01]  /*52b0*/  R2UR UR7, R25 ;  /* 0x00000000190772ca */ /* 0x000fe200000e0000 */
[----:B------:R-:W1:Y:S08]  /*52c0*/  LDC.64 R4, c[0x0][0x388] ;  /* 0x0000e200ff047b82 */ /* 0x000e700000000a00 */
[----:B---3--:R-:W3:Y:S01]  /*52d0*/  LDC.64 R6, c[0x0][0x3b8] ;  /* 0x0000ee00ff067b82 */ /* 0x008ee20000000a00 */
        /* <DEDUP_REMOVED lines=14> */
[----:B------:R-:W-:Y:S02]  /*53c0*/  VIADD R0, R0, 0x2 ;  /* 0x0000000200007836 */ /* 0x000fe40000000000 */
[C---:B--2---:R-:W-:Y:S01]  /*53d0*/  FADD R11, -R2.reuse, 1 ;  /* 0x3f800000020b7421 */ /* 0x044fe20000000100 */
[----:B---3--:R-:W-:-:S03]  /*53e0*/  FADD R8, R2, -R5 ;  /* 0x8000000502087221 */ /* 0x008fc60000000000 */
[----:B------:R-:W-:-:S04]  /*53f0*/  FMUL R11, R2, R11 ;  /* 0x0000000b020b7220 */ /* 0x000fc80000400000 */
[----:B------:R-:W-:-:S05]  /*5400*/  FMUL R11, R11, R8 ;  /* 0x000000080b0b7220 */ /* 0x000fca0000400000 */
[----:B------:R1:W-:Y:S02]  /*5410*/  STG.E desc[UR4][R6.64+0x4], R11 ;  /* 0x0000040b06007986 */ /* 0x0003e4000c101904 */
.L_x_129:
[----:B------:R-:W-:Y:S05]  /*5420*/  @P1 BRA `(.L_x_83) ;  /* 0x0000000000481947 */ /* 0x000fea0003800000 */
[----:B------:R-:W5:Y:S01]  /*5430*/  LDC.64 R2, c[0x0][0x3a0] ;  /* 0x0000e800ff027b82 */ /* 0x000f620000000a00 */
[C---:B-1----:R-:W-:Y:S01]  /*5440*/  R2UR UR4, R24.reuse ;  /* 0x00000000180472ca */ /* 0x042fe200000e0000 */
[----:B---3--:R-:W-:Y:S01]  /*5450*/  IMAD R9, R19, R10, R0 ;  /* 0x0000000a13097224 */ /* 0x008fe200078e0200 */
[C---:B------:R-:W-:Y:S02]  /*5460*/  R2UR UR5, R25.reuse ;  /* 0x00000000190572ca */ /* 0x040fe400000e0000 */
[----:B------:R-:W-:Y:S02]  /*5470*/  R2UR UR6, R24 ;  /* 0x00000000180672ca */ /* 0x000fe400000e0000 */
[----:B------:R-:W-:Y:S01]  /*5480*/  R2UR UR7, R25 ;  /* 0x00000000190772ca */ /* 0x000fe200000e0000 */
[----:B------:R-:W1:Y:S08]  /*5490*/  LDC.64 R4, c[0x0][0x388] ;  /* 0x0000e200ff047b82 */ /* 0x000e700000000a00 */
[----:B------:R-:W3:Y:S01]  /*54a0*/  LDC.64 R6, c[0x0][0x3b8] ;  /* 0x0000ee00ff067b82 */ /* 0x000ee20000000a00 */
[----:B-----5:R-:W-:-:S06]  /*54b0*/  IMAD.WIDE R2, R9, 0x4, R2 ;  /* 0x0000000409027825 */ /* 0x020fcc00078e0202 */
[----:B------:R-:W5:Y:S01]  /*54c0*/  LDG.E R2, desc[UR4][R2.64] ;  /* 0x0000000402027981 */ /* 0x000f62000c1e1900 */
[----:B-1----:R-:W-:-:S06]  /*54d0*/  IMAD.WIDE R4, R9, 0x4, R4 ;  /* 0x0000000409047825 */ /* 0x002fcc00078e0204 */
[----:B------:R-:W2:Y:S01]  /*54e0*/  LDG.E R5, desc[UR6][R4.64] ;  /* 0x0000000604057981 */ /* 0x000ea2000c1e1900 */
[----:B---3--:R-:W-:-:S04]  /*54f0*/  IMAD.WIDE R6, R9, 0x4, R6 ;  /* 0x0000000409067825 */ /* 0x008fc800078e0206 */
[----:B-----5:R-:W-:-:S04]  /*5500*/  FADD R11, -R2, 1 ;  /* 0x3f800000020b7421 */ /* 0x020fc80000000100 */
[C---:B------:R-:W-:Y:S01]  /*5510*/  FMUL R11, R2.reuse, R11 ;  /* 0x0000000b020b7220 */ /* 0x040fe20000400000 */
[----:B--2---:R-:W-:-:S04]  /*5520*/  FADD R0, R2, -R5 ;  /* 0x8000000502007221 */ /* 0x004fc80000000000 */
[----:B------:R-:W-:-:S05]  /*5530*/  FMUL R11, R11, R0 ;  /* 0x000000000b0b7220 */ /* 0x000fca0000400000 */
[----:B------:R1:W-:Y:S02]  /*5540*/  STG.E desc[UR4][R6.64], R11 ;  /* 0x0000000b06007986 */ /* 0x0003e4000c101904 */
.L_x_83:
[----:B------:R-:W5:Y:S08]  /*5550*/  LDC R2, c[0x0][0x3c4] ;  /* 0x0000f100ff027b82 */ /* 0x000f700000000800 */
[----:B------:R-:W0:Y:S01]  /*5560*/  LDC R3, c[0x0][0x3d0] ;  /* 0x0000f400ff037b82 */ /* 0x000e220000000800 */
[----:B-----5:R-:W-:Y:S02]  /*5570*/  ISETP.GE.AND P0, PT, R2, 0x1, PT ;  /* 0x000000010200780c */ /* 0x020fe40003f06270 */
[----:B0-2---:R-:W-:-:S05]  /*5580*/  LEA R22, R3, R22, 0x2 ;  /* 0x0000001603167211 */ /* 0x005fca00078e10ff */
[----:B------:R0:W-:Y:S06]  /*5590*/  STS [R22], RZ ;  /* 0x000000ff16007388 */ /* 0x0001ec0000000800 */
[----:B------:R-:W-:Y:S05]  /*55a0*/  @!P0 EXIT ;  /* 0x000000000000894d */ /* 0x000fea0003800000 */
[----:B------:R-:W-:Y:S01]  /*55b0*/  ISETP.GE.AND P0, PT, R10, 0x1, PT ;  /* 0x000000010a00780c */ /* 0x000fe20003f06270 */
[----:B------:R-:W-:-:S12]  /*55c0*/  BSSY.RECONVERGENT B0, `(.L_x_130) ;  /* 0x00001c7000007945 */ /* 0x000fd80003800200 */
[----:B------:R-:W-:Y:S05]  /*55d0*/  @!P0 BRA `(.L_x_131) ;  /* 0x0000000c00c88947 */ /* 0x000fea0003800000 */
[----:B------:R-:W-:Y:S01]  /*55e0*/  IMAD R0, R19, R10, RZ ;  /* 0x0000000a13007224 */ /* 0x000fe200078e02ff */
[C---:B------:R-:W-:Y:S01]  /*55f0*/  LOP3.LUT R32, R10.reuse, 0x7, RZ, 0xc0, !PT ;  /* 0x000000070a207812 */ /* 0x040fe200078ec0ff */
[----:B------:R-:W-:Y:S01]  /*5600*/  BSSY.RECONVERGENT B1, `(.L_x_132) ;  /* 0x00000ee000017945 */ /* 0x000fe20003800200 */
[----:B------:R-:W-:Y:S01]  /*5610*/  LOP3.LUT R34, R10, 0x3, RZ, 0xc0, !PT ;  /* 0x000000030a227812 */ /* 0x000fe200078ec0ff */
[----:B-1-3--:R-:W-:Y:S01]  /*5620*/  IMAD.SHL.U32 R11, R2, 0x8, RZ ;  /* 0x00000008020b7824 */ /* 0x00afe200078e00ff */
[----:B------:R-:W-:Y:S01]  /*5630*/  LOP3.LUT R10, R10, 0x7ffffff8, RZ, 0xc0, !PT ;  /* 0x7ffffff80a0a7812 */ /* 0x000fe200078ec0ff */
[C---:B------:R-:W-:Y:S01]  /*5640*/  IMAD R12, R2.reuse, 0x7, RZ ;  /* 0x00000007020c7824 */ /* 0x040fe200078e02ff */
[C---:B------:R-:W-:Y:S01]  /*5650*/  SHF.L.U32 R15, R2.reuse, 0x2, RZ ;  /* 0x00000002020f7819 */ /* 0x040fe200000006ff */
[C---:B------:R-:W-:Y:S01]  /*5660*/  IMAD R13, R2.reuse, 0x6, RZ ;  /* 0x00000006020d7824 */ /* 0x040fe200078e02ff */
[----:B------:R-:W-:Y:S01]  /*5670*/  MOV R18, RZ ;  /* 0x000000ff00127202 */ /* 0x000fe20000000f00 */
[----:B------:R-:W-:-:S02]  /*5680*/  IMAD R14, R2, 0x5, RZ ;  /* 0x00000005020e7824 */ /* 0x000fc400078e02ff */
[C---:B------:R-:W-:Y:S02]  /*5690*/  IMAD R16, R2.reuse, 0x3, RZ ;  /* 0x0000000302107824 */ /* 0x040fe400078e02ff */
[----:B------:R-:W-:Y:S02]  /*56a0*/  IMAD.SHL.U32 R17, R2, 0x2, RZ ;  /* 0x0000000202117824 */ /* 0x000fe400078e00ff */
[----:B------:R-:W-:-:S07]  /*56b0*/  IMAD.MOV R20, RZ, RZ, -R10 ;  /* 0x000000ffff147224 */ /* 0x000fce00078e0a0a */
.L_x_139:
[----:B-1----:R-:W1:Y:S01]  /*56c0*/  LDC R35, c[0x0][0x3c8] ;  /* 0x0000f200ff237b82 */ /* 0x002e620000000800 */
[----:B------:R-:W-:Y:S02]  /*56d0*/  HFMA2 R21, -RZ, RZ, 0, 0 ;  /* 0x00000000ff157431 */ /* 0x000fe400000001ff */
[----:B------:R-:W-:Y:S01]  /*56e0*/  IMAD.MOV.U32 R7, RZ, RZ, RZ ;  /* 0x000000ffff077224 */ /* 0x000fe200078e00ff */
[----:B-1----:R-:W-:-:S13]  /*56f0*/  ISETP.GE.U32.AND P0, PT, R35, 0x8, PT ;  /* 0x000000082300780c */ /* 0x002fda0003f06070 */
[----:B------:R-:W-:Y:S05]  /*5700*/  @!P0 BRA `(.L_x_133) ;  /* 0x00000004007c8947 */ /* 0x000fea0003800000 */
[----:B------:R-:W1:Y:S01]  /*5710*/  LDC.64 R2, c[0x0][0x3a8] ;  /* 0x0000ea00ff027b82 */ /* 0x000e620000000a00 */
[----:B------:R-:W2:Y:S01]  /*5720*/  LDCU UR4, c[0x0][0x3c4] ;  /* 0x00007880ff0477ac */ /* 0x000ea20008000800 */
[----:B------:R-:W-:Y:S01]  /*5730*/  BSSY.RECONVERGENT B2, `(.L_x_134) ;  /* 0x000005b000027945 */ /* 0x000fe20003800200 */
[----:B------:R-:W-:Y:S01]  /*5740*/  MOV R7, RZ ;  /* 0x000000ff00077202 */ /* 0x000fe20000000f00 */
[----:B------:R-:W-:Y:S01]  /*5750*/  IMAD.MOV.U32 R28, RZ, RZ, R17 ;  /* 0x000000ffff1c7224 */ /* 0x000fe200078e0011 */
[----:B------:R-:W-:Y:S01]  /*5760*/  MOV R33, R0 ;  /* 0x0000000000217202 */ /* 0x000fe20000000f00 */
[----:B----4-:R-:W-:Y:S01]  /*5770*/  IMAD.MOV.U32 R30, RZ, RZ, R15 ;  /* 0x000000ffff1e7224 */ /* 0x010fe200078e000f */
[----:B------:R-:W-:Y:S01]  /*5780*/  MOV R29, R16 ;  /* 0x00000010001d7202 */ /* 0x000fe20000000f00 */
[----:B------:R-:W-:Y:S01]  /*5790*/  IMAD.MOV.U32 R23, RZ, RZ, R13 ;  /* 0x000000ffff177224 */ /* 0x000fe200078e000d */
[----:B------:R-:W-:Y:S01]  /*57a0*/  MOV R31, R14 ;  /* 0x0000000e001f7202 */ /* 0x000fe20000000f00 */
[----:B------:R-:W-:Y:S01]  /*57b0*/  IMAD.MOV.U32 R21, RZ, RZ, R20 ;  /* 0x000000ffff157224 */ /* 0x000fe200078e0014 */
[----:B------:R-:W-:-:S02]  /*57c0*/  MOV R26, R12 ;  /* 0x0000000c001a7202 */ /* 0x000fc40000000f00 */
[----:B--2---:R-:W-:Y:S01]  /*57d0*/  MOV R27, UR4 ;  /* 0x00000004001b7c02 */ /* 0x004fe20008000f00 */
[----:B-1----:R-:W-:-:S03]  /*57e0*/  IMAD.WIDE.U32 R2, R18, 0x4, R2 ;  /* 0x0000000412027825 */ /* 0x002fc600078e0002 */
[----:B------:R-:W-:-:S05]  /*57f0*/  IADD3 R6, P0, PT, R2, 0x4, RZ ;  /* 0x0000000402067810 */ /* 0x000fca0007f1e0ff */
[----:B------:R-:W-:-:S08]  /*5800*/  IMAD.X R37, RZ, RZ, R3, P0 ;  /* 0x000000ffff257224 */ /* 0x000fd000000e0603 */
.L_x_135:
[----:B------:R-:W1:Y:S01]  /*5810*/  LDCU.64 UR4, c[0x0][0x3a8] ;  /* 0x00007500ff0477ac */ /* 0x000e620008000a00 */
[----:B------:R-:W-:Y:S02]  /*5820*/  IADD3 R3, P0, PT, R27, R18, RZ ;  /* 0x000000121b037210 */ /* 0x000fe40007f1e0ff */
[C---:B------:R-:W-:Y:S02]  /*5830*/  R2UR UR10, R24.reuse ;  /* 0x00000000180a72ca */ /* 0x040fe400000e0000 */
[C---:B------:R-:W-:Y:S01]  /*5840*/  R2UR UR11, R25.reuse ;  /* 0x00000000190b72ca */ /* 0x040fe200000e0000 */
[----:B------:R-:W-:Y:S01]  /*5850*/  IMAD.X R4, RZ, RZ, RZ, P0 ;  /* 0x000000ffff047224 */ /* 0x000fe200000e06ff */
[C---:B------:R-:W-:Y:S02]  /*5860*/  R2UR UR6, R24.reuse ;  /* 0x00000000180672ca */ /* 0x040fe400000e0000 */
[----:B------:R-:W-:Y:S02]  /*5870*/  R2UR UR7, R25 ;  /* 0x00000000190772ca */ /* 0x000fe400000e0000 */
[----:B------:R-:W-:-:S02]  /*5880*/  R2UR UR8, R24 ;  /* 0x00000000180872ca */ /* 0x000fc400000e0000 */
[----:B------:R-:W-:Y:S02]  /*5890*/  R2UR UR9, R25 ;  /* 0x00000000190972ca */ /* 0x000fe400000e0000 */
[----:B-1----:R-:W-:-:S04]  /*58a0*/  LEA R2, P0, R3, UR4, 0x2 ;  /* 0x0000000403027c11 */ /* 0x002fc8000f8010ff */
[----:B------:R-:W-:Y:S02]  /*58b0*/  LEA.HI.X R3, R3, UR5, R4, 0x2, P0 ;  /* 0x0000000503037c11 */ /* 0x000fe400080f1404 */
[----:B------:R-:W1:Y:S03]  /*58c0*/  LDC.64 R4, c[0x0][0x3b8] ;  /* 0x0000ee00ff047b82 */ /* 0x000e660000000a00 */
[----:B------:R2:W3:Y:S02]  /*58d0*/  LDG.E R9, desc[UR10][R2.64+0x4] ;  /* 0x0000040a02097981 */ /* 0x0004e4000c1e1900 */
[----:B--2---:R-:W-:Y:S01]  /*58e0*/  MOV R2, R6 ;  /* 0x0000000600027202 */ /* 0x004fe20000000f00 */
[----:B------:R-:W-:-:S05]  /*58f0*/  IMAD.MOV.U32 R3, RZ, RZ, R37 ;  /* 0x000000ffff037224 */ /* 0x000fca00078e0025 */
[----:B------:R-:W2:Y:S01]  /*5900*/  LDG.E R6, desc[UR6][R2.64] ;  /* 0x0000000602067981 */ /* 0x000ea2000c1e1900 */
[----:B-1----:R-:W-:-:S05]  /*5910*/  IMAD.WIDE R4, R33, 0x4, R4 ;  /* 0x0000000421047825 */ /* 0x002fca00078e0204 */
[----:B------:R-:W2:Y:S04]  /*5920*/  LDG.E R8, desc[UR8][R4.64] ;  /* 0x0000000804087981 */ /* 0x000ea8000c1e1900 */
[----:B------:R-:W4:Y:S01]  /*5930*/  LDG.E R37, desc[UR8][R4.64+0xc] ;  /* 0x00000c0804257981 */ /* 0x000f22000c1e1900 */
[----:B--2---:R-:W-:-:S03]  /*5940*/  FFMA R6, R6, R8, R7 ;  /* 0x0000000806067223 */ /* 0x004fc60000000007 */
[----:B------:R-:W3:Y:S02]  /*5950*/  LDG.E R7, desc[UR6][R4.64+0x4] ;  /* 0x0000040604077981 */ /* 0x000ee4000c1e1900 */
[----:B---3--:R-:W-:Y:S01]  /*5960*/  FFMA R9, R9, R7, R6 ;  /* 0x0000000709097223 */ /* 0x008fe20000000006 */
[----:B------:R-:W-:-:S04]  /*5970*/  IADD3 R7, P0, PT, R28, R18, RZ ;  /* 0x000000121c077210 */ /* 0x000fc80007f1e0ff */
[----:B------:R-:W-:Y:S02]  /*5980*/  IADD3.X R8, PT, PT, RZ, RZ, RZ, P0, !PT ;  /* 0x000000ffff087210 */ /* 0x000fe400007fe4ff */
[----:B------:R-:W-:-:S04]  /*5990*/  LEA R6, P0, R7, UR4, 0x2 ;  /* 0x0000000407067c11 */ /* 0x000fc8000f8010ff */
[----:B------:R-:W-:Y:S02]  /*59a0*/  LEA.HI.X R7, R7, UR5, R8, 0x2, P0 ;  /* 0x0000000507077c11 */ /* 0x000fe400080f1408 */
[----:B------:R-:W2:Y:S04]  /*59b0*/  LDG.E R8, desc[UR8][R4.64+0x8] ;  /* 0x0000080804087981 */ /* 0x000ea8000c1e1900 */
[----:B------:R-:W2:Y:S02]  /*59c0*/  LDG.E R6, desc[UR6][R6.64+0x4] ;  /* 0x0000040606067981 */ /* 0x000ea4000c1e1900 */
[----:B--2---:R-:W-:Y:S01]  /*59d0*/  FFMA R36, R6, R8, R9 ;  /* 0x0000000806247223 */ /* 0x004fe20000000009 */
[----:B------:R-:W-:-:S05]  /*59e0*/  IADD3 R9, P0, PT, R29, R18, RZ ;  /* 0x000000121d097210 */ /* 0x000fca0007f1e0ff */
[----:B------:R-:W-:Y:S01]  /*59f0*/  IMAD.X R38, RZ, RZ, RZ, P0 ;  /* 0x000000ffff267224 */ /* 0x000fe200000e06ff */
[----:B------:R-:W-:-:S04]  /*5a00*/  LEA R8, P0, R9, UR4, 0x2 ;  /* 0x0000000409087c11 */ /* 0x000fc8000f8010ff */
[----:B------:R-:W-:-:S06]  /*5a10*/  LEA.HI.X R9, R9, UR5, R38, 0x2, P0 ;  /* 0x0000000509097c11 */ /* 0x000fcc00080f1426 */
[----:B------:R-:W4:Y:S01]  /*5a20*/  LDG.E R9, desc[UR6][R8.64+0x4] ;  /* 0x0000040608097981 */ /* 0x000f22000c1e1900 */
[----:B------:R-:W-:-:S04]  /*5a30*/  IADD3 R7, P0, PT, R30, R18, RZ ;  /* 0x000000121e077210 */ /* 0x000fc80007f1e0ff */
[----:B------:R-:W-:Y:S02]  /*5a40*/  IADD3.X R38, PT, PT, RZ, RZ, RZ, P0, !PT ;  /* 0x000000ffff267210 */ /* 0x000fe400007fe4ff */
[----:B------:R-:W-:-:S04]  /*5a50*/  LEA R6, P0, R7, UR4, 0x2 ;  /* 0x0000000407067c11 */ /* 0x000fc8000f8010ff */
[----:B------:R-:W-:-:S06]  /*5a60*/  LEA.HI.X R7, R7, UR5, R38, 0x2, P0 ;  /* 0x0000000507077c11 */ /* 0x000fcc00080f1426 */
[----:B------:R-:W2:Y:S01]  /*5a70*/  LDG.E R7, desc[UR6][R6.64+0x4] ;  /* 0x0000040606077981 */ /* 0x000ea2000c1e1900 */
[----:B----4-:R-:W-:-:S03]  /*5a80*/  FFMA R36, R9, R37, R36 ;  /* 0x0000002509247223 */ /* 0x010fc60000000024 */
[----:B------:R-:W2:Y:S01]  /*5a90*/  LDG.E R37, desc[UR8][R4.64+0x10] ;  /* 0x0000100804257981 */ /* 0x000ea2000c1e1900 */
[----:B------:R-:W-:-:S05]  /*5aa0*/  IADD3 R9, P0, PT, R31, R18, RZ ;  /* 0x000000121f097210 */ /* 0x000fca0007f1e0ff */
[----:B------:R-:W-:Y:S01]  /*5ab0*/  IMAD.X R38, RZ, RZ, RZ, P0 ;  /* 0x000000ffff267224 */ /* 0x000fe200000e06ff */
[----:B------:R-:W-:-:S04]  /*5ac0*/  LEA R8, P0, R9, UR4, 0x2 ;  /* 0x0000000409087c11 */ /* 0x000fc8000f8010ff */
[----:B------:R-:W-:-:S06]  /*5ad0*/  LEA.HI.X R9, R9, UR5, R38, 0x2, P0 ;  /* 0x0000000509097c11 */ /* 0x000fcc00080f1426 */
[----:B------:R-:W3:Y:S01]  /*5ae0*/  LDG.E R9, desc[UR6][R8.64+0x4] ;  /* 0x0000040608097981 */ /* 0x000ee2000c1e1900 */
[----:B--2---:R-:W-:-:S03]  /*5af0*/  FFMA R36, R7, R37, R36 ;  /* 0x0000002507247223 */ /* 0x004fc60000000024 */
[----:B------:R-:W3:Y:S01]  /*5b00*/  LDG.E R37, desc[UR8][R4.64+0x14] ;  /* 0x0000140804257981 */ /* 0x000ee2000c1e1900 */
[----:B------:R-:W-:-:S04]  /*5b10*/  IADD3 R7, P0, PT, R23, R18, RZ ;  /* 0x0000001217077210 */ /* 0x000fc80007f1e0ff */
[----:B------:R-:W-:Y:S02]  /*5b20*/  IADD3.X R38, PT, PT, RZ, RZ, RZ, P0, !PT ;  /* 0x000000ffff267210 */ /* 0x000fe400007fe4ff */
[----:B------:R-:W-:-:S04]  /*5b30*/  LEA R6, P0, R7, UR4, 0x2 ;  /* 0x0000000407067c11 */ /* 0x000fc8000f8010ff */
[----:B------:R-:W-:-:S06]  /*5b40*/  LEA.HI.X R7, R7, UR5, R38, 0x2, P0 ;  /* 0x0000000507077c11 */ /* 0x000fcc00080f1426 */
[----:B------:R-:W2:Y:S01]  /*5b50*/  LDG.E R7, desc[UR6][R6.64+0x4] ;  /* 0x0000040606077981 */ /* 0x000ea2000c1e1900 */
[----:B---3--:R-:W-:-:S03]  /*5b60*/  FFMA R36, R9, R37, R36 ;  /* 0x0000002509247223 */ /* 0x008fc60000000024 */
        /* <DEDUP_REMOVED lines=8> */
[----:B------:R-:W-:-:S04]  /*5bf0*/  IADD3 R21, PT, PT, R21, 0x8, RZ ;  /* 0x0000000815157810 */ /* 0x000fc80007ffe0ff */
[----:B------:R-:W-:Y:S01]  /*5c00*/  ISETP.NE.AND P0, PT, R21, RZ, PT ;  /* 0x000000ff1500720c */ /* 0x000fe20003f05270 */
[C---:B------:R-:W-:Y:S01]  /*5c10*/  IMAD.WIDE.U32 R2, R11.reuse, 0x4, R2 ;  /* 0x000000040b027825 */ /* 0x040fe200078e0002 */
[C---:B------:R-:W-:Y:S02]  /*5c20*/  IADD3 R31, PT, PT, R11.reuse, R31, RZ ;  /* 0x0000001f0b1f7210 */ /* 0x040fe40007ffe0ff */
[C---:B------:R-:W-:Y:S01]  /*5c30*/  IADD3 R29, PT, PT, R11.reuse, R29, RZ ;  /* 0x0000001d0b1d7210 */ /* 0x040fe20007ffe0ff */
[----:B------:R-:W-:Y:S01]  /*5c40*/  IMAD.MOV.U32 R6, RZ, RZ, R2 ;  /* 0x000000ffff067224 */ /* 0x000fe200078e0002 */
[C---:B------:R-:W-:Y:S01]  /*5c50*/  IADD3 R27, PT, PT, R11.reuse, R27, RZ ;  /* 0x0000001b0b1b7210 */ /* 0x040fe20007ffe0ff */
[----:B------:R-:W-:Y:S01]  /*5c60*/  IMAD.IADD R23, R11, 0x1, R23 ;  /* 0x000000010b177824 */ /* 0x000fe200078e0217 */
[----:B------:R-:W-:Y:S01]  /*5c70*/  IADD3 R33, PT, PT, R33, 0x8, RZ ;  /* 0x0000000821217810 */ /* 0x000fe20007ffe0ff */
[C---:B------:R-:W-:Y:S02]  /*5c80*/  IMAD.IADD R30, R11.reuse, 0x1, R30 ;  /* 0x000000010b1e7824 */ /* 0x040fe400078e021e */
[----:B------:R-:W-:-:S02]  /*5c90*/  IMAD.IADD R28, R11, 0x1, R28 ;  /* 0x000000010b1c7824 */ /* 0x000fc400078e021c */
[----:B------:R-:W-:Y:S02]  /*5ca0*/  IMAD.IADD R26, R11, 0x1, R26 ;  /* 0x000000010b1a7824 */ /* 0x000fe400078e021a */
[----:B---3--:R-:W-:Y:S01]  /*5cb0*/  FFMA R7, R9, R37, R36 ;  /* 0x0000002509077223 */ /* 0x008fe20000000024 */
[----:B------:R-:W-:Y:S01]  /*5cc0*/  MOV R37, R3 ;  /* 0x0000000300257202 */ /* 0x000fe20000000f00 */
[----:B------:R-:W-:Y:S06]  /*5cd0*/  @P0 BRA `(.L_x_135) ;  /* 0xfffffff800cc0947 */ /* 0x000fec000383ffff */
[----:B------:R-:W-:Y:S05]  /*5ce0*/  BSYNC.RECONVERGENT B2 ;  /* 0x0000000000027941 */ /* 0x000fea0003800200 */
.L_x_134:
[----:B------:R-:W-:-:S07]  /*5cf0*/  IMAD.MOV.U32 R21, RZ, RZ, R10 ;  /* 0x000000ffff157224 */ /* 0x000fce00078e000a */
.L_x_133:
[----:B------:R-:W-:-:S13]  /*5d00*/  ISETP.NE.AND P0, PT, R32, RZ, PT ;  /* 0x000000ff2000720c */ /* 0x000fda0003f05270 */
[----:B------:R-:W-:Y:S05]  /*5d10*/  @!P0 BRA `(.L_x_136) ;  /* 0x0000000400b08947 */ /* 0x000fea0003800000 */
[----:B------:R-:W-:Y:S02]  /*5d20*/  IADD3 R2, PT, PT, R32, -0x1, RZ ;  /* 0xffffffff20027810 */ /* 0x000fe40007ffe0ff */
[----:B------:R-:W-:Y:S02]  /*5d30*/  ISETP.NE.AND P0, PT, R34, RZ, PT ;  /* 0x000000ff2200720c */ /* 0x000fe40003f05270 */
[----:B------:R-:W-:-:S13]  /*5d40*/  ISETP.GE.U32.AND P1, PT, R2, 0x3, PT ;  /* 0x000000030200780c */ /* 0x000fda0003f26070 */
[----:B------:R-:W-:Y:S05]  /*5d50*/  @!P1 BRA `(.L_x_137) ;  /* 0x0000000000d09947 */ /* 0x000fea0003800000 */
[----:B------:R-:W1:Y:S01]  /*5d60*/  LDCU UR4, c[0x0][0x3c4] ;  /* 0x00007880ff0477ac */ /* 0x000e620008000800 */
[----:B------:R-:W2:Y:S01]  /*5d70*/  LDC.64 R8, c[0x0][0x3b8] ;  /* 0x0000ee00ff087b82 */ /* 0x000ea20000000a00 */
[C---:B------:R-:W-:Y:S01]  /*5d80*/  R2UR UR8, R24.reuse ;  /* 0x00000000180872ca */ /* 0x040fe200000e0000 */
[----:B------:R-:W3:Y:S01]  /*5d90*/  LDCU.64 UR6, c[0x0][0x3a8] ;  /* 0x00007500ff0677ac */ /* 0x000ee20008000a00 */
[C---:B------:R-:W-:Y:S02]  /*5da0*/  R2UR UR9, R25.reuse ;  /* 0x00000000190972ca */ /* 0x040fe400000e0000 */
[----:B------:R-:W-:Y:S02]  /*5db0*/  R2UR UR10, R24 ;  /* 0x00000000180a72ca */ /* 0x000fe400000e0000 */
[----:B------:R-:W-:Y:S01]  /*5dc0*/  R2UR UR11, R25 ;  /* 0x00000000190b72ca */ /* 0x000fe200000e0000 */
[----:B-1----:R-:W-:-:S04]  /*5dd0*/  IMAD R3, R21, UR4, RZ ;  /* 0x0000000415037c24 */ /* 0x002fc8000f8e02ff */
[C---:B------:R-:W-:Y:S01]  /*5de0*/  VIADD R5, R3.reuse, UR4 ;  /* 0x0000000403057c36 */ /* 0x040fe20008000000 */
[----:B------:R-:W-:-:S04]  /*5df0*/  IADD3 R6, P1, PT, R3, R18, RZ ;  /* 0x0000001203067210 */ /* 0x000fc80007f3e0ff */
[CC--:B------:R-:W-:Y:S01]  /*5e00*/  IADD3 R2, P2, PT, R5.reuse, R18.reuse, RZ ;  /* 0x0000001205027210 */ /* 0x0c0fe20007f5e0ff */
[----:B------:R-:W-:Y:S01]  /*5e10*/  IMAD.X R27, RZ, RZ, RZ, P1 ;  /* 0x000000ffff1b7224 */ /* 0x000fe200008e06ff */
[----:B------:R-:W-:Y:S02]  /*5e20*/  IADD3 R23, PT, PT, R5, UR4, RZ ;  /* 0x0000000405177c10 */ /* 0x000fe4000fffe0ff */
[----:B---3--:R-:W-:Y:S02]  /*5e30*/  LEA R28, P1, R6, UR6, 0x2 ;  /* 0x00000006061c7c11 */ /* 0x008fe4000f8210ff */
[----:B------:R-:W-:Y:S02]  /*5e40*/  IADD3.X R5, PT, PT, RZ, RZ, RZ, P2, !PT ;  /* 0x000000ffff057210 */ /* 0x000fe400017fe4ff */
[----:B------:R-:W-:Y:S02]  /*5e50*/  IADD3 R3, P3, PT, R23, R18, RZ ;  /* 0x0000001217037210 */ /* 0x000fe40007f7e0ff */
[----:B------:R-:W-:-:S02]  /*5e60*/  LEA R4, P2, R2, UR6, 0x2 ;  /* 0x0000000602047c11 */ /* 0x000fc4000f8410ff */
[----:B------:R-:W-:Y:S01]  /*5e70*/  LEA.HI.X R29, R6, UR7, R27, 0x2, P1 ;  /* 0x00000007061d7c11 */ /* 0x000fe200088f141b */
[----:B------:R-:W-:Y:S01]  /*5e80*/  IMAD.X R6, RZ, RZ, RZ, P3 ;  /* 0x000000ffff067224 */ /* 0x000fe200018e06ff */
[----:B------:R-:W-:Y:S01]  /*5e90*/  IADD3 R27, PT, PT, R0, R21, RZ ;  /* 0x00000015001b7210 */ /* 0x000fe20007ffe0ff */
[----:B------:R-:W-:Y:S01]  /*5ea0*/  VIADD R23, R23, UR4 ;  /* 0x0000000417177c36 */ /* 0x000fe20008000000 */
[----:B------:R-:W-:Y:S01]  /*5eb0*/  LEA.HI.X R5, R2, UR7, R5, 0x2, P2 ;  /* 0x0000000702057c11 */ /* 0x000fe200090f1405 */
[----:B------:R-:W3:Y:S01]  /*5ec0*/  LDG.E R28, desc[UR8][R28.64+0x4] ;  /* 0x000004081c1c7981 */ /* 0x000ee2000c1e1900 */
[C---:B------:R-:W-:Y:S02]  /*5ed0*/  R2UR UR12, R24.reuse ;  /* 0x00000000180c72ca */ /* 0x040fe400000e0000 */
[----:B------:R-:W-:Y:S02]  /*5ee0*/  R2UR UR13, R25 ;  /* 0x00000000190d72ca */ /* 0x000fe400000e0000 */
[----:B------:R-:W-:Y:S01]  /*5ef0*/  LEA R2, P1, R3, UR6, 0x2 ;  /* 0x0000000603027c11 */ /* 0x000fe2000f8210ff */
[----:B--2---:R-:W-:Y:S01]  /*5f00*/  IMAD.WIDE R26, R27, 0x4, R8 ;  /* 0x000000041b1a7825 */ /* 0x004fe200078e0208 */
[----:B------:R-:W-:Y:S01]  /*5f10*/  R2UR UR4, R24 ;  /* 0x00000000180472ca */ /* 0x000fe200000e0000 */
[----:B------:R-:W2:Y:S01]  /*5f20*/  LDG.E R5, desc[UR8][R4.64+0x4] ;  /* 0x0000040804057981 */ /* 0x000ea2000c1e1900 */
[----:B------:R-:W-:-:S02]  /*5f30*/  R2UR UR5, R25 ;  /* 0x00000000190572ca */ /* 0x000fc400000e0000 */
[C---:B------:R-:W-:Y:S02]  /*5f40*/  R2UR UR14, R24.reuse ;  /* 0x00000000180e72ca */ /* 0x040fe400000e0000 */
[----:B------:R-:W-:Y:S02]  /*5f50*/  R2UR UR15, R25 ;  /* 0x00000000190f72ca */ /* 0x000fe400000e0000 */
[----:B------:R-:W-:Y:S02]  /*5f60*/  LEA.HI.X R3, R3, UR7, R6, 0x2, P1 ;  /* 0x0000000703037c11 */ /* 0x000fe400088f1406 */
[----:B------:R-:W-:Y:S01]  /*5f70*/  IADD3 R9, P1, PT, R23, R18, RZ ;  /* 0x0000001217097210 */ /* 0x000fe20007f3e0ff */
[----:B------:R-:W3:Y:S01]  /*5f80*/  LDG.E R6, desc[UR10][R26.64] ;  /* 0x0000000a1a067981 */ /* 0x000ee2000c1e1900 */
[C---:B------:R-:W-:Y:S02]  /*5f90*/  R2UR UR16, R24.reuse ;  /* 0x00000000181072ca */ /* 0x040fe400000e0000 */
[----:B------:R-:W-:Y:S01]  /*5fa0*/  R2UR UR17, R25 ;  /* 0x00000000191172ca */ /* 0x000fe200000e0000 */
[----:B------:R-:W2:Y:S01]  /*5fb0*/  LDG.E R23, desc[UR12][R26.64+0x4] ;  /* 0x0000040c1a177981 */ /* 0x000ea2000c1e1900 */
[----:B------:R-:W-:-:S02]  /*5fc0*/  R2UR UR18, R24 ;  /* 0x00000000181272ca */ /* 0x000fc400000e0000 */
[----:B------:R-:W-:Y:S01]  /*5fd0*/  R2UR UR19, R25 ;  /* 0x00000000191372ca */ /* 0x000fe200000e0000 */
[----:B------:R-:W5:Y:S01]  /*5fe0*/  LDG.E R3, desc[UR4][R2.64+0x4] ;  /* 0x0000040402037981 */ /* 0x000f62000c1e1900 */
[----:B----4-:R-:W-:Y:S02]  /*5ff0*/  IADD3.X R30, PT, PT, RZ, RZ, RZ, P1, !PT ;  /* 0x000000ffff1e7210 */ /* 0x010fe40000ffe4ff */
[C---:B------:R-:W-:Y:S01]  /*6000*/  LEA R8, P1, R9.reuse, UR6, 0x2 ;  /* 0x0000000609087c11 */ /* 0x040fe2000f8210ff */
[----:B------:R-:W5:Y:S03]  /*6010*/  LDG.E R29, desc[UR14][R26.64+0x8] ;  /* 0x0000080e1a1d7981 */ /* 0x000f66000c1e1900 */
[----:B------:R-:W-:-:S05]  /*6020*/  LEA.HI.X R9, R9, UR7, R30, 0x2, P1 ;  /* 0x0000000709097c11 */ /* 0x000fca00088f141e */
[----:B------:R-:W4:Y:S04]  /*6030*/  LDG.E R30, desc[UR18][R26.64+0xc] ;  /* 0x00000c121a1e7981 */ /* 0x000f28000c1e1900 */
[----:B------:R-:W4:Y:S01]  /*6040*/  LDG.E R9, desc[UR16][R8.64+0x4] ;  /* 0x0000041008097981 */ /* 0x000f22000c1e1900 */
[----:B------:R-:W-:Y:S02]  /*6050*/  VIADD R21, R21, 0x4 ;  /* 0x0000000415157836 */ /* 0x000fe40000000000 */
[----:B---3--:R-:W-:-:S04]  /*6060*/  FFMA R6, R28, R6, R7 ;  /* 0x000000061c067223 */ /* 0x008fc80000000007 */
[----:B--2---:R-:W-:-:S04]  /*6070*/  FFMA R6, R5, R23, R6 ;  /* 0x0000001705067223 */ /* 0x004fc80000000006 */
[----:B-----5:R-:W-:-:S04]  /*6080*/  FFMA R6, R3, R29, R6 ;  /* 0x0000001d03067223 */ /* 0x020fc80000000006 */
[----:B----4-:R-:W-:-:S07]  /*6090*/  FFMA R7, R9, R30, R6 ;  /* 0x0000001e09077223 */ /* 0x010fce0000000006 */
.L_x_137:
[----:B------:R-:W-:Y:S05]  /*60a0*/  @!P0 BRA `(.L_x_136) ;  /* 0x0000000000cc8947 */ /* 0x000fea0003800000 */
[----:B------:R-:W-:Y:S02]  /*60b0*/  ISETP.NE.AND P1, PT, R34, 0x1, PT ;  /* 0x000000012200780c */ /* 0x000fe40003f25270 */
[----:B------:R-:W-:-:S11]  /*60c0*/  LOP3.LUT P0, RZ, R35, 0x1, RZ, 0xc0, !PT ;  /* 0x0000000123ff7812 */ /* 0x000fd6000780c0ff */
[----:B------:R-:W-:Y:S05]  /*60d0*/  @!P1 BRA `(.L_x_138) ;  /* 0x0000000000789947 */ /* 0x000fea0003800000 */
[----:B------:R-:W1:Y:S01]  /*60e0*/  LDCU UR4, c[0x0][0x3c4] ;  /* 0x00007880ff0477ac */ /* 0x000e620008000800 */
[----:B------:R-:W2:Y:S01]  /*60f0*/  LDC.64 R4, c[0x0][0x3b8] ;  /* 0x0000ee00ff047b82 */ /* 0x000ea20000000a00 */
[C---:B------:R-:W-:Y:S01]  /*6100*/  R2UR UR5, R25.reuse ;  /* 0x00000000190572ca */ /* 0x040fe200000e0000 */
[----:B------:R-:W3:Y:S01]  /*6110*/  LDCU.64 UR6, c[0x0][0x3a8] ;  /* 0x00007500ff0677ac */ /* 0x000ee20008000a00 */
[C---:B------:R-:W-:Y:S02]  /*6120*/  R2UR UR8, R24.reuse ;  /* 0x00000000180872ca */ /* 0x040fe400000e0000 */
[C---:B------:R-:W-:Y:S02]  /*6130*/  R2UR UR9, R25.reuse ;  /* 0x00000000190972ca */ /* 0x040fe400000e0000 */
[----:B------:R-:W-:Y:S02]  /*6140*/  R2UR UR10, R24 ;  /* 0x00000000180a72ca */ /* 0x000fe400000e0000 */
[----:B------:R-:W-:-:S02]  /*6150*/  R2UR UR11, R25 ;  /* 0x00000000190b72ca */ /* 0x000fc400000e0000 */
[----:B------:R-:W-:Y:S02]  /*6160*/  R2UR UR12, R24 ;  /* 0x00000000180c72ca */ /* 0x000fe400000e0000 */
[----:B------:R-:W-:Y:S01]  /*6170*/  R2UR UR13, R25 ;  /* 0x00000000190d72ca */ /* 0x000fe200000e0000 */
[----:B-1----:R-:W-:-:S04]  /*6180*/  IMAD R3, R21, UR4, RZ ;  /* 0x0000000415037c24 */ /* 0x002fc8000f8e02ff */
[C---:B------:R-:W-:Y:S01]  /*6190*/  VIADD R23, R3.reuse, UR4 ;  /* 0x0000000403177c36 */ /* 0x040fe20008000000 */
[----:B------:R-:W-:Y:S02]  /*61a0*/  IADD3 R6, P1, PT, R3, R18, RZ ;  /* 0x0000001203067210 */ /* 0x000fe40007f3e0ff */
[----:B------:R-:W-:Y:S02]  /*61b0*/  R2UR UR4, R24 ;  /* 0x00000000180472ca */ /* 0x000fe400000e0000 */
[----:B------:R-:W-:Y:S02]  /*61c0*/  IADD3.X R9, PT, PT, RZ, RZ, RZ, P1, !PT ;  /* 0x000000ffff097210 */ /* 0x000fe40000ffe4ff */
[----:B---3--:R-:W-:-:S04]  /*61d0*/  LEA R2, P1, R6, UR6, 0x2 ;  /* 0x0000000606027c11 */ /* 0x008fc8000f8210ff */
[----:B------:R-:W-:Y:S02]  /*61e0*/  LEA.HI.X R3, R6, UR7, R9, 0x2, P1 ;  /* 0x0000000706037c11 */ /* 0x000fe400088f1409 */
[----:B------:R-:W-:Y:S02]  /*61f0*/  IADD3 R23, P1, PT, R23, R18, RZ ;  /* 0x0000001217177210 */ /* 0x000fe40007f3e0ff */
[----:B------:R-:W-:Y:S01]  /*6200*/  IADD3 R9, PT, PT, R0, R21, RZ ;  /* 0x0000001500097210 */ /* 0x000fe20007ffe0ff */
[----:B------:R-:W3:Y:S02]  /*6210*/  LDG.E R2, desc[UR4][R2.64+0x4] ;  /* 0x0000040402027981 */ /* 0x000ee4000c1e1900 */
[----:B------:R-:W-:Y:S01]  /*6220*/  IMAD.X R6, RZ, RZ, RZ, P1 ;  /* 0x000000ffff067224 */ /* 0x000fe200008e06ff */
[----:B------:R-:W-:Y:S01]  /*6230*/  LEA R8, P1, R23, UR6, 0x2 ;  /* 0x0000000617087c11 */ /* 0x000fe2000f8210ff */
[----:B--2---:R-:W-:-:S03]  /*6240*/  IMAD.WIDE R4, R9, 0x4, R4 ;  /* 0x0000000409047825 */ /* 0x004fc600078e0204 */
[----:B------:R-:W-:Y:S02]  /*6250*/  LEA.HI.X R9, R23, UR7, R6, 0x2, P1 ;  /* 0x0000000717097c11 */ /* 0x000fe400088f1406 */
[----:B------:R-:W3:Y:S04]  /*6260*/  LDG.E R6, desc[UR8][R4.64] ;  /* 0x0000000804067981 */ /* 0x000ee8000c1e1900 */
[----:B------:R-:W2:Y:S04]  /*6270*/  LDG.E R9, desc[UR10][R8.64+0x4] ;  /* 0x0000040a08097981 */ /* 0x000ea8000c1e1900 */
[----:B------:R-:W2:Y:S01]  /*6280*/  LDG.E R23, desc[UR12][R4.64+0x4] ;  /* 0x0000040c04177981 */ /* 0x000ea2000c1e1900 */
[----:B------:R-:W-:Y:S01]  /*6290*/  IADD3 R21, PT, PT, R21, 0x2, RZ ;  /* 0x0000000215157810 */ /* 0x000fe20007ffe0ff */
[----:B---3--:R-:W-:-:S04]  /*62a0*/  FFMA R6, R2, R6, R7 ;  /* 0x0000000602067223 */ /* 0x008fc80000000007 */
[----:B--2---:R-:W-:-:S07]  /*62b0*/  FFMA R7, R9, R23, R6 ;  /* 0x0000001709077223 */ /* 0x004fce0000000006 */
.L_x_138:
[----:B------:R-:W-:Y:S05]  /*62c0*/  @!P0 BRA `(.L_x_136) ;  /* 0x0000000000448947 */ /* 0x000fea0003800000 */
[----:B------:R-:W1:Y:S01]  /*62d0*/  LDCU UR4, c[0x0][0x3c4] ;  /* 0x00007880ff0477ac */ /* 0x000e620008000800 */
[----:B------:R-:W2:Y:S01]  /*62e0*/  LDC.64 R2, c[0x0][0x3b8] ;  /* 0x0000ee00ff027b82 */ /* 0x000ea20000000a00 */
[C---:B------:R-:W-:Y:S01]  /*62f0*/  R2UR UR8, R24.reuse ;  /* 0x00000000180872ca */ /* 0x040fe200000e0000 */
[----:B------:R-:W3:Y:S01]  /*6300*/  LDCU.64 UR6, c[0x0][0x3a8] ;  /* 0x00007500ff0677ac */ /* 0x000ee20008000a00 */
[C---:B------:R-:W-:Y:S02]  /*6310*/  R2UR UR9, R25.reuse ;  /* 0x00000000190972ca */ /* 0x040fe400000e0000 */
[----:B------:R-:W-:Y:S01]  /*6320*/  R2UR UR5, R25 ;  /* 0x00000000190572ca */ /* 0x000fe200000e0000 */
[----:B-1----:R-:W-:Y:S01]  /*6330*/  IMAD R5, R21, UR4, RZ ;  /* 0x0000000415057c24 */ /* 0x002fe2000f8e02ff */
[----:B------:R-:W-:-:S04]  /*6340*/  R2UR UR4, R24 ;  /* 0x00000000180472ca */ /* 0x000fc800000e0000 */
[----:B------:R-:W-:Y:S01]  /*6350*/  IADD3 R6, P0, PT, R5, R18, RZ ;  /* 0x0000001205067210 */ /* 0x000fe20007f1e0ff */
[----:B------:R-:W-:-:S03]  /*6360*/  IMAD.IADD R5, R0, 0x1, R21 ;  /* 0x0000000100057824 */ /* 0x000fc600078e0215 */
[----:B------:R-:W-:Y:S01]  /*6370*/  IADD3.X R9, PT, PT, RZ, RZ, RZ, P0, !PT ;  /* 0x000000ffff097210 */ /* 0x000fe200007fe4ff */
[----:B--2---:R-:W-:Y:S01]  /*6380*/  IMAD.WIDE R2, R5, 0x4, R2 ;  /* 0x0000000405027825 */ /* 0x004fe200078e0202 */
[----:B---3--:R-:W-:-:S04]  /*6390*/  LEA R4, P0, R6, UR6, 0x2 ;  /* 0x0000000606047c11 */ /* 0x008fc8000f8010ff */
[----:B------:R-:W-:Y:S01]  /*63a0*/  LEA.HI.X R5, R6, UR7, R9, 0x2, P0 ;  /* 0x0000000706057c11 */ /* 0x000fe200080f1409 */
[----:B------:R-:W2:Y:S04]  /*63b0*/  LDG.E R2, desc[UR8][R2.64] ;  /* 0x0000000802027981 */ /* 0x000ea8000c1e1900 */
[----:B------:R-:W2:Y:S02]  /*63c0*/  LDG.E R4, desc[UR4][R4.64+0x4] ;  /* 0x0000040404047981 */ /* 0x000ea4000c1e1900 */
[----:B--2---:R-:W-:-:S07]  /*63d0*/  FFMA R7, R4, R2, R7 ;  /* 0x0000000204077223 */ /* 0x004fce0000000007 */
.L_x_136:
[----:B------:R-:W1:Y:S01]  /*63e0*/  LDC.64 R2, c[0x0][0x390] ;  /* 0x0000e400ff027b82 */ /* 0x000e620000000a00 */
[----:B------:R-:W2:Y:S01]  /*63f0*/  LDCU UR4, c[0x0][0x3c4] ;  /* 0x00007880ff0477ac */ /* 0x000ea20008000800 */
[----:B------:R-:W-:Y:S02]  /*6400*/  R2UR UR6, R24 ;  /* 0x00000000180672ca */ /* 0x000fe400000e0000 */
[----:B------:R-:W-:-:S04]  /*6410*/  R2UR UR7, R25 ;  /* 0x00000000190772ca */ /* 0x000fc800000e0000 */
[----:B------:R-:W3:Y:S01]  /*6420*/  LDC.64 R4, c[0x0][0x3b0] ;  /* 0x0000ec00ff047b82 */ /* 0x000ee20000000a00 */
[----:B--2---:R-:W-:-:S04]  /*6430*/  IMAD R9, R19, UR4, R18 ;  /* 0x0000000413097c24 */ /* 0x004fc8000f8e0212 */
[----:B-1----:R-:W-:-:S06]  /*6440*/  IMAD.WIDE R2, R9, 0x4, R2 ;  /* 0x0000000409027825 */ /* 0x002fcc00078e0202 */
[----:B------:R-:W2:Y:S01]  /*6450*/  LDG.E R2, desc[UR6][R2.64] ;  /* 0x0000000602027981 */ /* 0x000ea2000c1e1900 */
[----:B------:R-:W-:Y:S02]  /*6460*/  VIADD R18, R18, 0x1 ;  /* 0x0000000112127836 */ /* 0x000fe40000000000 */
[----:B---3--:R-:W-:-:S03]  /*6470*/  IMAD.WIDE R4, R9, 0x4, R4 ;  /* 0x0000000409047825 */ /* 0x008fc600078e0204 */
[----:B------:R-:W-:Y:S01]  /*6480*/  ISETP.NE.AND P0, PT, R18, UR4, PT ;  /* 0x0000000412007c0c */ /* 0x000fe2000bf05270 */
[----:B--2---:R-:W-:Y:S01]  /*6490*/  FMUL R6, R7, R2 ;  /* 0x0000000207067220 */ /* 0x004fe20000400000 */
[----:B------:R-:W-:-:S04]  /*64a0*/  FADD R21, -R2, 1 ;  /* 0x3f80000002157421 */ /* 0x000fc80000000100 */
[----:B------:R-:W-:-:S05]  /*64b0*/  FMUL R21, R6, R21 ;  /* 0x0000001506157220 */ /* 0x000fca0000400000 */
[----:B------:R1:W-:Y:S02]  /*64c0*/  STG.E desc[UR6][R4.64], R21 ;  /* 0x0000001504007986 */ /* 0x0003e4000c101906 */
[----:B------:R-:W-:Y:S05]  /*64d0*/  @P0 BRA `(.L_x_139) ;  /* 0xfffffff000780947 */ /* 0x000fea000383ffff */
[----:B------:R-:W-:Y:S05]  /*64e0*/  BSYNC.RECONVERGENT B1 ;  /* 0x0000000000017941 */ /* 0x000fea0003800200 */
.L_x_132:
[----:B------:R-:W-:Y:S05]  /*64f0*/  BRA `(.L_x_140) ;  /* 0x0000000c004c7947 */ /* 0x000fea0003800000 */
.L_x_131:
[C---:B------:R-:W-:Y:S02]  /*6500*/  IADD3 R0, PT, PT, R2.reuse, -0x1, RZ ;  /* 0xffffffff02007810 */ /* 0x040fe40007ffe0ff */
[----:B------:R-:W-:Y:S02]  /*6510*/  LOP3.LUT R16, R2, 0xf, RZ, 0xc0, !PT ;  /* 0x0000000f02107812 */ /* 0x000fe400078ec0ff */
[----:B------:R-:W-:Y:S01]  /*6520*/  ISETP.GE.U32.AND P0, PT, R0, 0xf, PT ;  /* 0x0000000f0000780c */ /* 0x000fe20003f06070 */
[----:B------:R-:W-:Y:S01]  /*6530*/  IMAD.MOV.U32 R0, RZ, RZ, RZ ;  /* 0x000000ffff007224 */ /* 0x000fe200078e00ff */
[----:B------:R-:W-:-:S11]  /*6540*/  ISETP.NE.AND P1, PT, R16, RZ, PT ;  /* 0x000000ff1000720c */ /* 0x000fd60003f25270 */
[----:B------:R-:W-:Y:S05]  /*6550*/  @!P0 BRA `(.L_x_141) ;  /* 0x0000000400808947 */ /* 0x000fea0003800000 */
[----:B---3--:R-:W2:Y:S01]  /*6560*/  LDC.64 R4, c[0x0][0x390] ;  /* 0x0000e400ff047b82 */ /* 0x008ea20000000a00 */
[----:B------:R-:W-:Y:S01]  /*6570*/  HFMA2 R3, -RZ, RZ, 0, 0 ;  /* 0x00000000ff037431 */ /* 0x000fe200000001ff */
[----:B------:R-:W-:Y:S01]  /*6580*/  BSSY.RECONVERGENT B1, `(.L_x_141) ;  /* 0x000005d000017945 */ /* 0x000fe20003800200 */
[----:B------:R-:W-:-:S05]  /*6590*/  LOP3.LUT R0, R2, 0x7ffffff0, RZ, 0xc0, !PT ;  /* 0x7ffffff002007812 */ /* 0x000fca00078ec0ff */
[----:B-1----:R-:W1:Y:S02]  /*65a0*/  LDC.64 R6, c[0x0][0x3b0] ;  /* 0x0000ec00ff067b82 */ /* 0x002e640000000a00 */
.L_x_142:
[----:B------:R-:W-:Y:S01]  /*65b0*/  R2UR UR4, R24 ;  /* 0x00000000180472ca */ /* 0x000fe200000e0000 */
[----:B---3--:R-:W-:Y:S01]  /*65c0*/  IMAD R11, R19, R2, R3 ;  /* 0x00000002130b7224 */ /* 0x008fe200078e0203 */
[----:B------:R-:W-:-:S03]  /*65d0*/  R2UR UR5, R25 ;  /* 0x00000000190572ca */ /* 0x000fc600000e0000 */
[----:B--2---:R-:W-:-:S10]  /*65e0*/  IMAD.WIDE R8, R11, 0x4, R4 ;  /* 0x000000040b087825 */ /* 0x004fd400078e0204 */
[----:B------:R-:W2:Y:S01]  /*65f0*/  LDG.E R10, desc[UR4][R8.64] ;  /* 0x00000004080a7981 */ /* 0x000ea2000c1e1900 */
[----:B------:R-:W-:Y:S02]  /*6600*/  R2UR UR6, R24 ;  /* 0x00000000180672ca */ /* 0x000fe400000e0000 */
[----:B------:R-:W-:Y:S01]  /*6610*/  R2UR UR7, R25 ;  /* 0x00000000190772ca */ /* 0x000fe200000e0000 */
[----:B--2---:R-:W-:Y:S01]  /*6620*/  FMUL R12, RZ, R10 ;  /* 0x0000000aff0c7220 */ /* 0x004fe20000400000 */
[----:B------:R-:W-:Y:S01]  /*6630*/  FADD R13, -R10, 1 ;  /* 0x3f8000000a0d7421 */ /* 0x000fe20000000100 */
[----:B-1----:R-:W-:-:S04]  /*6640*/  IMAD.WIDE R10, R11, 0x4, R6 ;  /* 0x000000040b0a7825 */ /* 0x002fc800078e0206 */
[----:B------:R-:W-:-:S05]  /*6650*/  FMUL R13, R12, R13 ;  /* 0x0000000d0c0d7220 */ /* 0x000fca0000400000 */
[----:B------:R1:W-:Y:S04]  /*6660*/  STG.E desc[UR4][R10.64], R13 ;  /* 0x0000000d0a007986 */ /* 0x0003e8000c101904 */
[----:B------:R-:W2:Y:S02]  /*6670*/  LDG.E R12, desc[UR6][R8.64+0x4] ;  /* 0x00000406080c7981 */ /* 0x000ea4000c1e1900 */
[----:B--2---:R-:W-:Y:S01]  /*6680*/  FMUL R14, RZ, R12 ;  /* 0x0000000cff0e7220 */ /* 0x004fe20000400000 */
[----:B------:R-:W-:-:S04]  /*6690*/  FADD R15, -R12, 1 ;  /* 0x3f8000000c0f7421 */ /* 0x000fc80000000100 */
[----:B------:R-:W-:-:S05]  /*66a0*/  FMUL R15, R14, R15 ;  /* 0x0000000f0e0f7220 */ /* 0x000fca0000400000 */
[----:B------:R2:W-:Y:S04]  /*66b0*/  STG.E desc[UR4][R10.64+0x4], R15 ;  /* 0x0000040f0a007986 */ /* 0x0005e8000c101904 */
[----:B------:R-:W1:Y:S02]  /*66c0*/  LDG.E R12, desc[UR6][R8.64+0x8] ;  /* 0x00000806080c7981 */ /* 0x000e64000c1e1900 */
[----:B-1----:R-:W-:Y:S01]  /*66d0*/  FMUL R13, RZ, R12 ;  /* 0x0000000cff0d7220 */ /* 0x002fe20000400000 */
[----:B------:R-:W-:-:S04]  /*66e0*/  FADD R12, -R12, 1 ;  /* 0x3f8000000c0c7421 */ /* 0x000fc80000000100 */
[----:B------:R-:W-:-:S05]  /*66f0*/  FMUL R13, R13, R12 ;  /* 0x0000000c0d0d7220 */ /* 0x000fca0000400000 */
[----:B------:R1:W-:Y:S04]  /*6700*/  STG.E desc[UR4][R10.64+0x8], R13 ;  /* 0x0000080d0a007986 */ /* 0x0003e8000c101904 */
[----:B------:R-:W3:Y:S02]  /*6710*/  LDG.E R12, desc[UR6][R8.64+0xc] ;  /* 0x00000c06080c7981 */ /* 0x000ee4000c1e1900 */
[----:B---3--:R-:W-:Y:S01]  /*6720*/  FMUL R14, RZ, R12 ;  /* 0x0000000cff0e7220 */ /* 0x008fe20000400000 */
[----:B--2---:R-:W-:-:S04]  /*6730*/  FADD R15, -R12, 1 ;  /* 0x3f8000000c0f7421 */ /* 0x004fc80000000100 */
        /* <DEDUP_REMOVED lines=57> */
[----:B------:R-:W5:Y:S01]  /*6ad0*/  LDG.E R12, desc[UR6][R8.64+0x3c] ;  /* 0x00003c06080c7981 */ /* 0x000f62000c1e1900 */
[----:B------:R-:W-:-:S05]  /*6ae0*/  VIADD R3, R3, 0x10 ;  /* 0x0000001003037836 */ /* 0x000fca0000000000 */
[----:B------:R-:W-:Y:S01]  /*6af0*/  ISETP.NE.AND P0, PT, R3, R0, PT ;  /* 0x000000000300720c */ /* 0x000fe20003f05270 */
[----:B-----5:R-:W-:Y:S01]  /*6b00*/  FMUL R14, RZ, R12 ;  /* 0x0000000cff0e7220 */ /* 0x020fe20000400000 */
[----:B--2---:R-:W-:-:S04]  /*6b10*/  FADD R15, -R12, 1 ;  /* 0x3f8000000c0f7421 */ /* 0x004fc80000000100 */
[----:B------:R-:W-:-:S05]  /*6b20*/  FMUL R15, R14, R15 ;  /* 0x0000000f0e0f7220 */ /* 0x000fca0000400000 */
[----:B------:R3:W-:Y:S02]  /*6b30*/  STG.E desc[UR4][R10.64+0x3c], R15 ;  /* 0x00003c0f0a007986 */ /* 0x0007e4000c101904 */
[----:B------:R-:W-:Y:S05]  /*6b40*/  @P0 BRA `(.L_x_142) ;  /* 0xfffffff800980947 */ /* 0x000fea000383ffff */
[----:B------:R-:W-:Y:S05]  /*6b50*/  BSYNC.RECONVERGENT B1 ;  /* 0x0000000000017941 */ /* 0x000fea0003800200 */
.L_x_141:
[----:B-1-3--:R-:W-:Y:S01]  /*6b60*/  MOV R7, RZ ;  /* 0x000000ff00077202 */ /* 0x00afe20000000f00 */
[----:B------:R-:W-:Y:S06]  /*6b70*/  @!P1 BRA `(.L_x_140) ;  /* 0x0000000400ac9947 */ /* 0x000fec0003800000 */
[----:B------:R-:W-:Y:S02]  /*6b80*/  ISETP.GE.U32.AND P0, PT, R16, 0x8, PT ;  /* 0x000000081000780c */ /* 0x000fe40003f06070 */
[----:B------:R-:W-:-:S04]  /*6b90*/  LOP3.LUT R12, R2, 0x7, RZ, 0xc0, !PT ;  /* 0x00000007020c7812 */ /* 0x000fc800078ec0ff */
[----:B------:R-:W-:-:S07]  /*6ba0*/  ISETP.NE.AND P1, PT, R12, RZ, PT ;  /* 0x000000ff0c00720c */ /* 0x000fce0003f25270 */
[----:B------:R-:W-:Y:S06]  /*6bb0*/  @!P0 BRA `(.L_x_143) ;  /* 0x0000000000c88947 */ /* 0x000fec0003800000 */
[----:B------:R-:W1:Y:S01]  /*6bc0*/  LDC.64 R4, c[0x0][0x390] ;  /* 0x0000e400ff047b82 */ /* 0x000e620000000a00 */
[----:B------:R-:W-:Y:S01]  /*6bd0*/  R2UR UR4, R24 ;  /* 0x00000000180472ca */ /* 0x000fe200000e0000 */
[----:B------:R-:W-:Y:S01]  /*6be0*/  IMAD R3, R19, R2, R0 ;  /* 0x0000000213037224 */ /* 0x000fe200078e0200 */
[----:B------:R-:W-:-:S05]  /*6bf0*/  R2UR UR5, R25 ;  /* 0x00000000190572ca */ /* 0x000fca00000e0000 */
[----:B------:R-:W2:Y:S01]  /*6c00*/  LDC.64 R8, c[0x0][0x3b0] ;  /* 0x0000ec00ff087b82 */ /* 0x000ea20000000a00 */
[----:B-1----:R-:W-:-:S07]  /*6c10*/  IMAD.WIDE R4, R3, 0x4, R4 ;  /* 0x0000000403047825 */ /* 0x002fce00078e0204 */
[----:B------:R-:W3:Y:S01]  /*6c20*/  LDG.E R6, desc[UR4][R4.64] ;  /* 0x0000000404067981 */ /* 0x000ee2000c1e1900 */
[----:B------:R-:W-:Y:S02]  /*6c30*/  R2UR UR6, R24 ;  /* 0x00000000180672ca */ /* 0x000fe400000e0000 */
[----:B------:R-:W-:Y:S01]  /*6c40*/  R2UR UR7, R25 ;  /* 0x00000000190772ca */ /* 0x000fe200000e0000 */
[----:B--2---:R-:W-:-:S04]  /*6c50*/  IMAD.WIDE R8, R3, 0x4, R8 ;  /* 0x0000000403087825 */ /* 0x004fc800078e0208 */
[----:B---3--:R-:W-:Y:S01]  /*6c60*/  FMUL R10, RZ, R6 ;  /* 0x00000006ff0a7220 */ /* 0x008fe20000400000 */
[----:B------:R-:W-:-:S04]  /*6c70*/  FADD R11, -R6, 1 ;  /* 0x3f800000060b7421 */ /* 0x000fc80000000100 */
[----:B------:R-:W-:-:S05]  /*6c80*/  FMUL R11, R10, R11 ;  /* 0x0000000b0a0b7220 */ /* 0x000fca0000400000 */
[----:B------:R1:W-:Y:S04]  /*6c90*/  STG.E desc[UR4][R8.64], R11 ;  /* 0x0000000b08007986 */ /* 0x0003e8000c101904 */
[----:B------:R-:W2:Y:S02]  /*6ca0*/  LDG.E R3, desc[UR6][R4.64+0x4] ;  /* 0x0000040604037981 */ /* 0x000ea4000c1e1900 */
[----:B--2---:R-:W-:Y:S01]  /*6cb0*/  FMUL R6, RZ, R3 ;  /* 0x00000003ff067220 */ /* 0x004fe20000400000 */
[----:B------:R-:W-:-:S04]  /*6cc0*/  FADD R3, -R3, 1 ;  /* 0x3f80000003037421 */ /* 0x000fc80000000100 */
[----:B------:R-:W-:-:S05]  /*6cd0*/  FMUL R3, R6, R3 ;  /* 0x0000000306037220 */ /* 0x000fca0000400000 */
[----:B------:R2:W-:Y:S04]  /*6ce0*/  STG.E desc[UR4][R8.64+0x4], R3 ;  /* 0x0000040308007986 */ /* 0x0005e8000c101904 */
[----:B------:R-:W3:Y:S02]  /*6cf0*/  LDG.E R6, desc[UR6][R4.64+0x8] ;  /* 0x0000080604067981 */ /* 0x000ee4000c1e1900 */
[----:B---3--:R-:W-:Y:S01]  /*6d00*/  FMUL R10, RZ, R6 ;  /* 0x00000006ff0a7220 */ /* 0x008fe20000400000 */
[----:B-1----:R-:W-:-:S04]  /*6d10*/  FADD R11, -R6, 1 ;  /* 0x3f800000060b7421 */ /* 0x002fc80000000100 */
        /* <DEDUP_REMOVED lines=22> */
[----:B------:R-:W3:Y:S01]  /*6e80*/  LDG.E R6, desc[UR6][R4.64+0x1c] ;  /* 0x00001c0604067981 */ /* 0x000ee2000c1e1900 */
[----:B------:R-:W-:Y:S01]  /*6e90*/  IADD3 R0, PT, PT, R0, 0x8, RZ ;  /* 0x0000000800007810 */ /* 0x000fe20007ffe0ff */
[----:B---3--:R-:W-:Y:S01]  /*6ea0*/  FMUL R10, RZ, R6 ;  /* 0x00000006ff0a7220 */ /* 0x008fe20000400000 */
[----:B--2---:R-:W-:-:S04]  /*6eb0*/  FADD R3, -R6, 1 ;  /* 0x3f80000006037421 */ /* 0x004fc80000000100 */
[----:B------:R-:W-:-:S05]  /*6ec0*/  FMUL R3, R10, R3 ;  /* 0x000000030a037220 */ /* 0x000fca0000400000 */
[----:B------:R1:W-:Y:S02]  /*6ed0*/  STG.E desc[UR4][R8.64+0x1c], R3 ;  /* 0x00001c0308007986 */ /* 0x0003e4000c101904 */
.L_x_143:
[----:B------:R-:W-:Y:S05]  /*6ee0*/  @!P1 BRA `(.L_x_140) ;  /* 0x0000000000d09947 */ /* 0x000fea0003800000 */
[----:B------:R-:W-:Y:S02]  /*6ef0*/  ISETP.GE.U32.AND P0, PT, R12, 0x4, PT ;  /* 0x000000040c00780c */ /* 0x000fe40003f06070 */
[----:B------:R-:W-:-:S04]  /*6f00*/  LOP3.LUT R14, R2, 0x3, RZ, 0xc0, !PT ;  /* 0x00000003020e7812 */ /* 0x000fc800078ec0ff */
[----:B------:R-:W-:-:S07]  /*6f10*/  ISETP.NE.AND P1, PT, R14, RZ, PT ;  /* 0x000000ff0e00720c */ /* 0x000fce0003f25270 */
[----:B------:R-:W-:Y:S06]  /*6f20*/  @!P0 BRA `(.L_x_144) ;  /* 0x0000000000788947 */ /* 0x000fec0003800000 */
[----:B------:R-:W2:Y:S01]  /*6f30*/  LDC.64 R4, c[0x0][0x390] ;  /* 0x0000e400ff047b82 */ /* 0x000ea20000000a00 */
[----:B------:R-:W-:Y:S01]  /*6f40*/  R2UR UR4, R24 ;  /* 0x00000000180472ca */ /* 0x000fe200000e0000 */
[----:B-1----:R-:W-:Y:S01]  /*6f50*/  IMAD R11, R19, R2, R0 ;  /* 0x00000002130b7224 */ /* 0x002fe200078e0200 */
[----:B------:R-:W-:-:S05]  /*6f60*/  R2UR UR5, R25 ;  /* 0x00000000190572ca */ /* 0x000fca00000e0000 */
[----:B------:R-:W1:Y:S01]  /*6f70*/  LDC.64 R8, c[0x0][0x3b0] ;  /* 0x0000ec00ff087b82 */ /* 0x000e620000000a00 */
[----:B--2---:R-:W-:-:S07]  /*6f80*/  IMAD.WIDE R4, R11, 0x4, R4 ;  /* 0x000000040b047825 */ /* 0x004fce00078e0204 */
[----:B------:R-:W2:Y:S01]  /*6f90*/  LDG.E R3, desc[UR4][R4.64] ;  /* 0x0000000404037981 */ /* 0x000ea2000c1e1900 */
[----:B------:R-:W-:Y:S02]  /*6fa0*/  R2UR UR6, R24 ;  /* 0x00000000180672ca */ /* 0x000fe400000e0000 */
[----:B------:R-:W-:Y:S01]  /*6fb0*/  R2UR UR7, R25 ;  /* 0x00000000190772ca */ /* 0x000fe200000e0000 */
[----:B-1----:R-:W-:-:S04]  /*6fc0*/  IMAD.WIDE R8, R11, 0x4, R8 ;  /* 0x000000040b087825 */ /* 0x002fc800078e0208 */
[----:B--2---:R-:W-:Y:S01]  /*6fd0*/  FMUL R6, RZ, R3 ;  /* 0x00000003ff067220 */ /* 0x004fe20000400000 */
        /* <DEDUP_REMOVED lines=14> */
[----:B------:R-:W-:Y:S02]  /*70c0*/  VIADD R0, R0, 0x4 ;  /* 0x0000000400007836 */ /* 0x000fe40000000000 */
[----:B-----5:R-:W-:Y:S01]  /*70d0*/  FMUL R10, RZ, R6 ;  /* 0x00000006ff0a7220 */ /* 0x020fe20000400000 */
[----:B--2---:R-:W-:-:S04]  /*70e0*/  FADD R11, -R6, 1 ;  /* 0x3f800000060b7421 */ /* 0x004fc80000000100 */
[----:B------:R-:W-:-:S05]  /*70f0*/  FMUL R11, R10, R11 ;  /* 0x0000000b0a0b7220 */ /* 0x000fca0000400000 */
[----:B------:R3:W-:Y:S02]  /*7100*/  STG.E desc[UR4][R8.64+0xc], R11 ;  /* 0x00000c0b08007986 */ /* 0x0007e4000c101904 */
.L_x_144:
[----:B------:R-:W-:Y:S05]  /*7110*/  @!P1 BRA `(.L_x_140) ;  /* 0x0000000000449947 */ /* 0x000fea0003800000 */
[----:B-1-3--:R-:W1:Y:S01]  /*7120*/  LDC.64 R10, c[0x0][0x390] ;  /* 0x0000e400ff0a7b82 */ /* 0x00ae620000000a00 */
[----:B------:R-:W-:-:S07]  /*7130*/  HFMA2 R3, -RZ, RZ, 0, 0 ;  /* 0x00000000ff037431 */ /* 0x000fce00000001ff */
[----:B------:R-:W2:Y:S02]  /*7140*/  LDC.64 R12, c[0x0][0x3b0] ;  /* 0x0000ec00ff0c7b82 */ /* 0x000ea40000000a00 */
.L_x_145:
[----:B------:R-:W-:Y:S01]  /*7150*/  R2UR UR4, R24 ;  /* 0x00000000180472ca */ /* 0x000fe200000e0000 */
[----:B-1----:R-:W-:Y:S01]  /*7160*/  IMAD R9, R19, R2, R0 ;  /* 0x0000000213097224 */ /* 0x002fe200078e0200 */
[----:B------:R-:W-:-:S03]  /*7170*/  R2UR UR5, R25 ;  /* 0x00000000190572ca */ /* 0x000fc600000e0000 */
[----:B-1----:R-:W-:-:S10]  /*7180*/  IMAD.WIDE R4, R9, 0x4, R10 ;  /* 0x0000000409047825 */ /* 0x002fd400078e020a */
[----:B------:R-:W3:Y:S01]  /*7190*/  LDG.E R4, desc[UR4][R4.64] ;  /* 0x0000000404047981 */ /* 0x000ee2000c1e1900 */
[----:B------:R-:W-:Y:S01]  /*71a0*/  IADD3 R3, PT, PT, R3, 0x1, RZ ;  /* 0x0000000103037810 */ /* 0x000fe20007ffe0ff */
[----:B--2---:R-:W-:-:S03]  /*71b0*/  IMAD.WIDE R8, R9, 0x4, R12 ;  /* 0x0000000409087825 */ /* 0x004fc600078e020c */
[----:B------:R-:W-:Y:S01]  /*71c0*/  ISETP.NE.AND P0, PT, R3, R14, PT ;  /* 0x0000000e0300720c */ /* 0x000fe20003f05270 */
[----:B------:R-:W-:Y:S02]  /*71d0*/  VIADD R0, R0, 0x1 ;  /* 0x0000000100007836 */ /* 0x000fe40000000000 */
[----:B---3--:R-:W-:Y:S01]  /*71e0*/  FMUL R6, RZ, R4 ;  /* 0x00000004ff067220 */ /* 0x008fe20000400000 */
[----:B------:R-:W-:-:S04]  /*71f0*/  FADD R15, -R4, 1 ;  /* 0x3f800000040f7421 */ /* 0x000fc80000000100 */
[----:B------:R-:W-:-:S05]  /*7200*/  FMUL R15, R6, R15 ;  /* 0x0000000f060f7220 */ /* 0x000fca0000400000 */
[----:B------:R1:W-:Y:S01]  /*7210*/  STG.E desc[UR4][R8.64], R15 ;  /* 0x0000000f08007986 */ /* 0x0003e2000c101904 */
[----:B------:R-:W-:Y:S05]  /*7220*/  @P0 BRA `(.L_x_145) ;  /* 0xfffffffc00c80947 */ /* 0x000fea000383ffff */
.L_x_140:
[----:B------:R-:W-:Y:S05]  /*7230*/  BSYNC.RECONVERGENT B0 ;  /* 0x0000000000007941 */ /* 0x000fea0003800200 */
.L_x_130:
[----:B------:R-:W-:Y:S01]  /*7240*/  STS [R22], R7 ;  /* 0x0000000716007388 */ /* 0x000fe20000000800 */
[----:B------:R-:W-:Y:S05]  /*7250*/  EXIT ;  /* 0x000000000000794d */ /* 0x000fea0003800000 */
        .weak           $__internal_0_$__cuda_sm20_rcp_rn_f32_slowpath
        .type           $__internal_0_$__cuda_sm20_rcp_rn_f32_slowpath,@function
        .size           $__internal_0_$__cuda_sm20_rcp_rn_f32_slowpath,(.L_x_155 - $__internal_0_$__cuda_sm20_rcp_rn_f32_slowpath)
$__internal_0_$__cuda_sm20_rcp_rn_f32_slowpath:
[----:B------:R-:W-:Y:S01]  /*7260*/  SHF.L.U32 R3, R0, 0x1, RZ ;  /* 0x0000000100037819 */ /* 0x000fe200000006ff */
[----:B------:R-:W-:Y:S03]  /*7270*/  BSSY.RECONVERGENT B1, `(.L_x_146) ;  /* 0x0000030000017945 */ /* 0x000fe60003800200 */
[----:B------:R-:W-:-:S04]  /*7280*/  SHF.R.U32.HI R3, RZ, 0x18, R3 ;  /* 0x00000018ff037819 */ /* 0x000fc80000011603 */
[----:B------:R-:W-:-:S13]  /*7290*/  ISETP.NE.U32.AND P0, PT, R3, RZ, PT ;  /* 0x000000ff0300720c */ /* 0x000fda0003f05070 */
[----:B------:R-:W-:Y:S05]  /*72a0*/  @P0 BRA `(.L_x_147) ;  /* 0x0000000000280947 */ /* 0x000fea0003800000 */
[----:B------:R-:W-:-:S04]  /*72b0*/  SHF.L.U32 R3, R0, 0x1, RZ ;  /* 0x0000000100037819 */ /* 0x000fc800000006ff */
[----:B------:R-:W-:-:S13]  /*72c0*/  ISETP.NE.AND P0, PT, R3, RZ, PT ;  /* 0x000000ff0300720c */ /* 0x000fda0003f05270 */
[----:B------:R-:W-:Y:S01]  /*72d0*/  @P0 FFMA R6, R0, 1.84467440737095516160e+19, RZ ;  /* 0x5f80000000060823 */ /* 0x000fe200000000ff */
[----:B------:R-:W-:Y:S08]  /*72e0*/  @!P0 MUFU.RCP R5, R0 ;  /* 0x0000000000058308 */ /* 0x000ff00000001000 */
[----:B------:R-:W0:Y:S02]  /*72f0*/  @P0 MUFU.RCP R3, R6 ;  /* 0x0000000600030308 */ /* 0x000e240000001000 */
[----:B0-----:R-:W-:-:S04]  /*7300*/  @P0 FFMA R7, R6, R3, -1 ;  /* 0xbf80000006070423 */ /* 0x001fc80000000003 */
[----:B------:R-:W-:-:S04]  /*7310*/  @P0 FADD.FTZ R8, -R7, -RZ ;  /* 0x800000ff07080221 */ /* 0x000fc80000010100 */
[----:B------:R-:W-:-:S04]  /*7320*/  @P0 FFMA R3, R3, R8, R3 ;  /* 0x0000000803030223 */ /* 0x000fc80000000003 */
[----:B------:R-:W-:Y:S01]  /*7330*/  @P0 FFMA R5, R3, 1.84467440737095516160e+19, RZ ;  /* 0x5f80000003050823 */ /* 0x000fe200000000ff */
[----:B------:R-:W-:Y:S06]  /*7340*/  BRA `(.L_x_148) ;  /* 0x0000000000887947 */ /* 0x000fec0003800000 */
.L_x_147:
[----:B------:R-:W-:-:S05]  /*7350*/  VIADD R5, R3, 0xffffff03 ;  /* 0xffffff0303057836 */ /* 0x000fca0000000000 */
[----:B------:R-:W-:-:S13]  /*7360*/  ISETP.GT.U32.AND P0, PT, R5, 0x1, PT ;  /* 0x000000010500780c */ /* 0x000fda0003f04070 */
[----:B------:R-:W-:Y:S05]  /*7370*/  @P0 BRA `(.L_x_149) ;  /* 0x0000000000780947 */ /* 0x000fea0003800000 */
[----:B------:R-:W-:Y:S02]  /*7380*/  LOP3.LUT R12, R0, 0x7fffff, RZ, 0xc0, !PT ;  /* 0x007fffff000c7812 */ /* 0x000fe400078ec0ff */
[----:B------:R-:W-:Y:S02]  /*7390*/  MOV R8, 0x3 ;  /* 0x0000000300087802 */ /* 0x000fe40000000f00 */
[----:B------:R-:W-:Y:S02]  /*73a0*/  LOP3.LUT R12, R12, 0x3f800000, RZ, 0xfc, !PT ;  /* 0x3f8000000c0c7812 */ /* 0x000fe400078efcff */
[----:B------:R-:W-:Y:S02]  /*73b0*/  SHF.L.U32 R8, R8, R5, RZ ;  /* 0x0000000508087219 */ /* 0x000fe400000006ff */
[----:B------:R-:W0:Y:S02]  /*73c0*/  MUFU.RCP R7, R12 ;  /* 0x0000000c00077308 */ /* 0x000e240000001000 */
[----:B0-----:R-:W-:-:S04]  /*73d0*/  FFMA R10, R12, R7, -1 ;  /* 0xbf8000000c0a7423 */ /* 0x001fc80000000007 */
[----:B------:R-:W-:-:S04]  /*73e0*/  FADD.FTZ R10, -R10, -RZ ;  /* 0x800000ff0a0a7221 */ /* 0x000fc80000010100 */
[CCC-:B------:R-:W-:Y:S01]  /*73f0*/  FFMA.RM R6, R7.reuse, R10.reuse, R7.reuse ;  /* 0x0000000a07067223 */ /* 0x1c0fe20000004007 */
[----:B------:R-:W-:-:S04]  /*7400*/  FFMA.RP R7, R7, R10, R7 ;  /* 0x0000000a07077223 */ /* 0x000fc80000008007 */
[C---:B------:R-:W-:Y:S02]  /*7410*/  LOP3.LUT R9, R6.reuse, 0x7fffff, RZ, 0xc0, !PT ;  /* 0x007fffff06097812 */ /* 0x040fe400078ec0ff */
[----:B------:R-:W-:Y:S02]  /*7420*/  FSETP.NEU.FTZ.AND P0, PT, R6, R7, PT ;  /* 0x000000070600720b */ /* 0x000fe40003f1d000 */
[----:B------:R-:W-:Y:S02]  /*7430*/  LOP3.LUT R9, R9, 0x800000, RZ, 0xfc, !PT ;  /* 0x0080000009097812 */ /* 0x000fe400078efcff */
[----:B------:R-:W-:Y:S02]  /*7440*/  SEL R6, RZ, 0xffffffff, !P0 ;  /* 0xffffffffff067807 */ /* 0x000fe40004000000 */
[----:B------:R-:W-:Y:S02]  /*7450*/  LOP3.LUT R8, R8, R9, RZ, 0xc0, !PT ;  /* 0x0000000908087212 */ /* 0x000fe400078ec0ff */
[----:B------:R-:W-:-:S02]  /*7460*/  IADD3 R6, PT, PT, -R6, RZ, RZ ;  /* 0x000000ff06067210 */ /* 0x000fc40007ffe1ff */
[-C--:B------:R-:W-:Y:S02]  /*7470*/  SHF.R.U32.HI R8, RZ, R5.reuse, R8 ;  /* 0x00000005ff087219 */ /* 0x080fe40000011608 */
[----:B------:R-:W-:Y:S02]  /*7480*/  LOP3.LUT P1, RZ, R6, R5, R9, 0xf8, !PT ;  /* 0x0000000506ff7212 */ /* 0x000fe4000782f809 */
[C---:B------:R-:W-:Y:S02]  /*7490*/  LOP3.LUT P0, RZ, R8.reuse, 0x1, RZ, 0xc0, !PT ;  /* 0x0000000108ff7812 */ /* 0x040fe4000780c0ff */
[----:B------:R-:W-:Y:S02]  /*74a0*/  LOP3.LUT P2, RZ, R8, 0x2, RZ, 0xc0, !PT ;  /* 0x0000000208ff7812 */ /* 0x000fe4000784c0ff */
[----:B------:R-:W-:Y:S02]  /*74b0*/  IADD3 R6, PT, PT, R3, -0xfc, RZ ;  /* 0xffffff0403067810 */ /* 0x000fe40007ffe0ff */
[----:B------:R-:W-:-:S02]  /*74c0*/  PLOP3.LUT P0, PT, P0, P1, P2, 0xe0, 0x0 ;  /* 0x000000000000781c */ /* 0x000fc40000703c20 */
[----:B------:R-:W-:Y:S02]  /*74d0*/  LOP3.LUT P1, RZ, R0, 0x7fffff, RZ, 0xc0, !PT ;  /* 0x007fffff00ff7812 */ /* 0x000fe4000782c0ff */
[----:B------:R-:W-:-:S05]  /*74e0*/  SEL R5, RZ, 0x1, !P0 ;  /* 0x00000001ff057807 */ /* 0x000fca0004000000 */
[----:B------:R-:W-:-:S05]  /*74f0*/  IMAD.MOV R5, RZ, RZ, -R5 ;  /* 0x000000ffff057224 */ /* 0x000fca00078e0a05 */
[----:B------:R-:W-:Y:S02]  /*7500*/  ISETP.GE.AND P0, PT, R5, RZ, PT ;  /* 0x000000ff0500720c */ /* 0x000fe40003f06270 */
[----:B------:R-:W-:-:S11]  /*7510*/  SHF.R.U32.HI R5, RZ, R6, R9 ;  /* 0x00000006ff057219 */ /* 0x000fd60000011609 */
[----:B------:R-:W-:-:S05]  /*7520*/  @!P0 IADD3 R5, PT, PT, R5, 0x1, RZ ;  /* 0x0000000105058810 */ /* 0x000fca0007ffe0ff */
[----:B------:R-:W-:-:S05]  /*7530*/  @!P1 IMAD.SHL.U32 R5, R5, 0x2, RZ ;  /* 0x0000000205059824 */ /* 0x000fca00078e00ff */
[----:B------:R-:W-:Y:S01]  /*7540*/  LOP3.LUT R5, R5, 0x80000000, R0, 0xf8, !PT ;  /* 0x8000000005057812 */ /* 0x000fe200078ef800 */
[----:B------:R-:W-:Y:S06]  /*7550*/  BRA `(.L_x_148) ;  /* 0x0000000000047947 */ /* 0x000fec0003800000 */
.L_x_149:
[----:B------:R0:W1:Y:S02]  /*7560*/  MUFU.RCP R5, R0 ;  /* 0x0000000000057308 */ /* 0x0000640000001000 */
.L_x_148:
[----:B------:R-:W-:Y:S05]  /*7570*/  BSYNC.RECONVERGENT B1 ;  /* 0x0000000000017941 */ /* 0x000fea0003800200 */
.L_x_146:
[----:B------:R-:W-:Y:S01]  /*7580*/  HFMA2 R7, -RZ, RZ, 0, 0 ;  /* 0x00000000ff077431 */ /* 0x000fe200000001ff */
[----:B------:R-:W-:-:S04]  /*7590*/  MOV R6, R4 ;  /* 0x0000000400067202 */ /* 0x000fc80000000f00 */
[----:B01----:R-:W-:Y:S05]  /*75a0*/  RET.REL.NODEC R6 `(_Z6kernelPiPfS0_S0_S0_S0_S0_S0_iiiii) ;  /* 0xffffff8806947950 */ /* 0x003fea0003c3ffff */
.L_x_150:
        /* <DEDUP_REMOVED lines=13> */
.L_x_155:


//--------------------- .text._Z22matrix_multiply_simplePfS_S_iii --------------------------
	.section	.text._Z22matrix_multiply_simplePfS_S_iii,"ax",@progbits
	.align	128
        .global         _Z22matrix_multiply_simplePfS_S_iii
        .type           _Z22matrix_multiply_simplePfS_S_iii,@function
        .size           _Z22matrix_multiply_simplePfS_S_iii,(.L_x_158 - _Z22matrix_multiply_simplePfS_S_iii)
        .other          _Z22matrix_multiply_simplePfS_S_iii,@"STO_CUDA_ENTRY STV_DEFAULT"
_Z22matrix_multiply_simplePfS_S_iii:
.text._Z22matrix_multiply_simplePfS_S_iii:
[----:B------:R-:W-:Y:S01]  /*0000*/  LDC R1, c[0x0][0x37c] ;  /* 0x0000df00ff017b82 */ /* 0x000fe20000000800 */
[----:B------:R-:W0:Y:S07]  /*0010*/  S2R R6, SR_TID.X ;  /* 0x0000000000067919 */ /* 0x000e2e0000002100 */
[----:B------:R-:W1:Y:S01]  /*0020*/  S2UR UR4, SR_CTAID.X ;  /* 0x00000000000479c3 */ /* 0x000e620000002500 */
[----:B------:R-:W2:Y:S01]  /*0030*/  LDCU UR7, c[0x0][0x3a0] ;  /* 0x00007400ff0777ac */ /* 0x000ea20008000800 */
[----:B------:R-:W3:Y:S01]  /*0040*/  S2R R0, SR_TID.Y ;  /* 0x0000000000007919 */ /* 0x000ee20000002200 */
[----:B------:R-:W4:Y:S05]  /*0050*/  LDCU UR10, c[0x0][0x398] ;  /* 0x00007300ff0a77ac */ /* 0x000f2a0008000800 */
[----:B------:R-:W3:Y:S01]  /*0060*/  LDC R3, c[0x0][0x364] ;  /* 0x0000d900ff037b82 */ /* 0x000ee20000000800 */
[----:B------:R-:W1:Y:S07]  /*0070*/  LDCU UR5, c[0x0][0x360] ;  /* 0x00006c00ff0577ac */ /* 0x000e6e0008000800 */
[----:B------:R-:W3:Y:S01]  /*0080*/  S2UR UR6, SR_CTAID.Y ;  /* 0x00000000000679c3 */ /* 0x000ee20000002600 */
[----:B--2---:R-:W-:Y:S01]  /*0090*/  MOV R15, UR7 ;  /* 0x00000007000f7c02 */ /* 0x004fe20008000f00 */
[----:B-1----:R-:W-:-:S06]  /*00a0*/  UIMAD UR4, UR4, UR5, URZ ;  /* 0x00000005040472a4 */ /* 0x002fcc000f8e02ff */
[----:B0-----:R-:W-:-:S04]  /*00b0*/  IADD3 R2, PT, PT, R6, UR4, RZ ;  /* 0x0000000406027c10 */ /* 0x001fc8000fffe0ff */
[----:B------:R-:W-:Y:S01]  /*00c0*/  ISETP.GT.AND P0, PT, R2, R15, PT ;  /* 0x0000000f0200720c */ /* 0x000fe20003f04270 */
[----:B---3--:R-:W-:-:S05]  /*00d0*/  IMAD R3, R3, UR6, R0 ;  /* 0x0000000603037c24 */ /* 0x008fca000f8e0200 */
[----:B----4-:R-:W-:-:S13]  /*00e0*/  ISETP.GT.OR P0, PT, R3, UR10, P0 ;  /* 0x0000000a03007c0c */ /* 0x010fda0008704670 */
[----:B------:R-:W-:Y:S05]  /*00f0*/  @P0 EXIT ;  /* 0x000000000000094d */ /* 0x000fea0003800000 */
[----:B------:R-:W0:Y:S01]  /*0100*/  LDCU UR6, c[0x0][0x39c] ;  /* 0x00007380ff0677ac */ /* 0x000e220008000800 */
[----:B------:R-:W-:Y:S01]  /*0110*/  HFMA2 R0, -RZ, RZ, 0, 0 ;  /* 0x00000000ff007431 */ /* 0x000fe200000001ff */
[----:B------:R-:W1:Y:S01]  /*0120*/  LDCU.64 UR8, c[0x0][0x358] ;  /* 0x00006b00ff0877ac */ /* 0x000e620008000a00 */
[----:B0-----:R-:W-:-:S09]  /*0130*/  UISETP.GE.AND UP0, UPT, UR6, 0x1, UPT ;  /* 0x000000010600788c */ /* 0x001fd2000bf06270 */
[----:B-1----:R-:W-:Y:S05]  /*0140*/  BRA.U !UP0, `(.L_x_151) ;  /* 0x0000000908287547 */ /* 0x002fea000b800000 */
[----:B------:R-:W-:Y:S01]  /*0150*/  UISETP.GE.U32.AND UP0, UPT, UR6, 0x5, UPT ;  /* 0x000000050600788c */ /* 0x000fe2000bf06070 */
[----:B------:R-:W-:Y:S01]  /*0160*/  ISETP.GE.AND P0, PT, R2, R15, PT ;  /* 0x0000000f0200720c */ /* 0x000fe20003f06270 */
[C---:B------:R-:W-:Y:S01]  /*0170*/  IMAD R4, R3.reuse, UR6, RZ ;  /* 0x0000000603047c24 */ /* 0x040fe2000f8e02ff */
[----:B------:R-:W-:Y:S01]  /*0180*/  MOV R19, RZ ;  /* 0x000000ff00137202 */ /* 0x000fe20000000f00 */
[----:B------:R-:W-:Y:S01]  /*0190*/  IMAD.MOV.U32 R0, RZ, RZ, RZ ;  /* 0x000000ffff007224 */ /* 0x000fe200078e00ff */
[----:B------:R-:W-:Y:S01]  /*01a0*/  ISETP.LT.U32.AND P0, PT, R3, UR10, !P0 ;  /* 0x0000000a03007c0c */ /* 0x000fe2000c701070 */
[----:B------:R-:W-:-:S03]  /*01b0*/  UIADD3 UR7, UPT, UPT, UR6, 0x3, URZ ;  /* 0x0000000306077890 */ /* 0x000fc6000fffe0ff */
[----:B------:R-:W-:Y:S09]  /*01c0*/  BRA.U !UP0, `(.L_x_152) ;  /* 0x0000000508787547 */ /* 0x000ff2000b800000 */
[----:B------:R-:W0:Y:S01]  /*01d0*/  LDC R5, c[0x0][0x3a0] ;  /* 0x0000e800ff057b82 */ /* 0x000e220000000800 */
[----:B------:R-:W-:Y:S01]  /*01e0*/  USHF.R.U32.HI UR5, URZ, 0x2, UR7 ;  /* 0x00000002ff057899 */ /* 0x000fe20008011607 */
[C---:B------:R-:W-:Y:S01]  /*01f0*/  IADD3 R7, PT, PT, R15.reuse, UR4, R6 ;  /* 0x000000040f077c10 */ /* 0x040fe2000fffe006 */
[C-C-:B------:R-:W-:Y:S01]  /*0200*/  IMAD R8, R15.reuse, 0x7, R2.reuse ;  /* 0x000000070f087824 */ /* 0x140fe200078e0202 */
[CC--:B------:R-:W-:Y:S01]  /*0210*/  LEA R11, R15.reuse, R2.reuse, 0x2 ;  /* 0x000000020f0b7211 */ /* 0x0c0fe200078e10ff */
[----:B------:R-:W-:Y:S01]  /*0220*/  ULOP3.LUT UR5, UR5, 0x1ffffffe, URZ, 0xc0, !UPT ;  /* 0x1ffffffe05057892 */ /* 0x000fe2000f8ec0ff */
[C-C-:B------:R-:W-:Y:S01]  /*0230*/  IMAD R9, R15.reuse, 0x6, R2.reuse ;  /* 0x000000060f097824 */ /* 0x140fe200078e0202 */
[C---:B------:R-:W-:Y:S01]  /*0240*/  LEA R6, R15.reuse, R2, 0x1 ;  /* 0x000000020f067211 */ /* 0x040fe200078e08ff */
[----:B------:R-:W1:Y:S01]  /*0250*/  LDC.64 R12, c[0x0][0x380] ;  /* 0x0000e000ff0c7b82 */ /* 0x000e620000000a00 */
[C-C-:B------:R-:W-:Y:S01]  /*0260*/  IMAD R10, R15.reuse, 0x5, R2.reuse ;  /* 0x000000050f0a7824 */ /* 0x140fe200078e0202 */
[----:B------:R-:W-:Y:S01]  /*0270*/  MOV R20, 0x3 ;  /* 0x0000000300147802 */ /* 0x000fe20000000f00 */
[----:B------:R-:W-:Y:S01]  /*0280*/  IMAD R19, R15, 0x3, R2 ;  /* 0x000000030f137824 */ /* 0x000fe200078e0202 */
[----:B------:R-:W-:Y:S01]  /*0290*/  MOV R21, R4 ;  /* 0x0000000400157202 */ /* 0x000fe20000000f00 */
[----:B------:R-:W-:Y:S01]  /*02a0*/  IMAD.MOV.U32 R0, RZ, RZ, RZ ;  /* 0x000000ffff007224 */ /* 0x000fe200078e00ff */
[----:B------:R-:W-:Y:S01]  /*02b0*/  MOV R18, R2 ;  /* 0x0000000200127202 */ /* 0x000fe20000000f00 */
[----:B------:R-:W2:Y:S01]  /*02c0*/  LDCU UR6, c[0x0][0x39c] ;  /* 0x00007380ff0677ac */ /* 0x000ea20008000800 */
[----:B------:R-:W3:Y:S01]  /*02d0*/  LDCU.64 UR12, c[0x0][0x380] ;  /* 0x00007000ff0c77ac */ /* 0x000ee20008000a00 */
[----:B------:R-:W-:-:S12]  /*02e0*/  UIADD3 UR5, UPT, UPT, -UR5, URZ, URZ ;  /* 0x000000ff05057290 */ /* 0x000fd8000fffe1ff */
.L_x_153:
[----:B------:R-:W-:Y:S02]  /*02f0*/  VIADD R23, R20, 0xfffffffd ;  /* 0xfffffffd14177836 */ /* 0x000fe40000000000 */
[----:B-1----:R-:W-:-:S03]  /*0300*/  IMAD.WIDE.U32 R14, R21, 0x4, R12 ;  /* 0x00000004150e7825 */ /* 0x002fc600078e000c */
[----:B--2---:R-:W-:-:S13]  /*0310*/  ISETP.GE.OR P4, PT, R23, UR6, !P0 ;  /* 0x0000000617007c0c */ /* 0x004fda000c786670 */
[----:B------:R-:W1:Y:S02]  /*0320*/  @!P4 LDC.64 R16, c[0x0][0x388] ;  /* 0x0000e200ff10cb82 */ /* 0x000e640000000a00 */
[----:B-1----:R-:W-:Y:S02]  /*0330*/  @!P4 IMAD.WIDE R26, R18, 0x4, R16 ;  /* 0x00000004121ac825 */ /* 0x002fe400078e0210 */
[----:B------:R-:W2:Y:S04]  /*0340*/  @!P4 LDG.E R17, desc[UR8][R14.64] ;  /* 0x000000080e11c981 */ /* 0x000ea8000c1e1900 */
[----:B------:R-:W2:Y:S01]  /*0350*/  @!P4 LDG.E R26, desc[UR8][R26.64] ;  /* 0x000000081a1ac981 */ /* 0x000ea2000c1e1900 */
[C---:B------:R-:W-:Y:S02]  /*0360*/  IADD3 R16, PT, PT, R20.reuse, -0x2, RZ ;  /* 0xfffffffe14107810 */ /* 0x040fe40007ffe0ff */
[----:B------:R-:W-:-:S02]  /*0370*/  IADD3 R22, PT, PT, R20, -0x1, RZ ;  /* 0xffffffff14167810 */ /* 0x000fc40007ffe0ff */
[----:B------:R-:W-:Y:S02]  /*0380*/  ISETP.GE.OR P1, PT, R16, UR6, !P0 ;  /* 0x0000000610007c0c */ /* 0x000fe4000c726670 */
[----:B------:R-:W-:Y:S02]  /*0390*/  ISETP.GE.OR P2, PT, R22, UR6, !P0 ;  /* 0x0000000616007c0c */ /* 0x000fe4000c746670 */
[----:B------:R-:W-:-:S09]  /*03a0*/  ISETP.GE.OR P3, PT, R20, UR6, !P0 ;  /* 0x0000000614007c0c */ /* 0x000fd2000c766670 */
[----:B------:R-:W1:Y:S02]  /*03b0*/  @!P1 LDC.64 R24, c[0x0][0x388] ;  /* 0x0000e200ff189b82 */ /* 0x000e640000000a00 */
[----:B------:R-:W4:Y:S06]  /*03c0*/  @!P2 LDG.E R27, desc[UR8][R14.64+0x8] ;  /* 0x000008080e1ba981 */ /* 0x000f2c000c1e1900 */
[----:B------:R-:W5:Y:S01]  /*03d0*/  @!P2 LDC.64 R28, c[0x0][0x388] ;  /* 0x0000e200ff1cab82 */ /* 0x000f620000000a00 */
[----:B-1----:R-:W-:-:S06]  /*03e0*/  @!P1 IMAD.WIDE R24, R7, 0x4, R24 ;  /* 0x0000000407189825 */ /* 0x002fcc00078e0218 */
[----:B------:R-:W3:Y:S01]  /*03f0*/  @!P1 LDG.E R24, desc[UR8][R24.64] ;  /* 0x0000000818189981 */ /* 0x000ee2000c1e1900 */
[----:B-----5:R-:W-:-:S05]  /*0400*/  @!P2 IMAD.WIDE R28, R6, 0x4, R28 ;  /* 0x00000004061ca825 */ /* 0x020fca00078e021c */
[----:B------:R-:W4:Y:S04]  /*0410*/  @!P2 LDG.E R22, desc[UR8][R28.64] ;  /* 0x000000081c16a981 */ /* 0x000f28000c1e1900 */
[----:B------:R-:W5:Y:S04]  /*0420*/  @!P3 LDG.E R25, desc[UR8][R14.64+0xc] ;  /* 0x00000c080e19b981 */ /* 0x000f68000c1e1900 */
[----:B------:R-:W3:Y:S01]  /*0430*/  @!P1 LDG.E R29, desc[UR8][R14.64+0x4] ;  /* 0x000004080e1d9981 */ /* 0x000ee2000c1e1900 */
[----:B--2---:R-:W-:Y:S02]  /*0440*/  @!P4 FFMA R0, R17, R26, R0 ;  /* 0x0000001a1100c223 */ /* 0x004fe40000000000 */
[----:B------:R-:W1:Y:S02]  /*0450*/  @!P3 LDC.64 R16, c[0x0][0x388] ;  /* 0x0000e200ff10bb82 */ /* 0x000e640000000a00 */
[----:B-1----:R-:W-:-:S05]  /*0460*/  @!P3 IMAD.WIDE R16, R19, 0x4, R16 ;  /* 0x000000041310b825 */ /* 0x002fca00078e0210 */
[----:B------:R1:W5:Y:S02]  /*0470*/  @!P3 LDG.E R26, desc[UR8][R16.64] ;  /* 0x00000008101ab981 */ /* 0x000364000c1e1900 */
[C---:B-1----:R-:W-:Y:S02]  /*0480*/  IADD3 R16, PT, PT, R20.reuse, 0x1, RZ ;  /* 0x0000000114107810 */ /* 0x042fe40007ffe0ff */
[----:B------:R-:W-:Y:S02]  /*0490*/  IADD3 R17, PT, PT, R20, 0x3, RZ ;  /* 0x0000000314117810 */ /* 0x000fe40007ffe0ff */
[----:B------:R-:W-:Y:S01]  /*04a0*/  ISETP.GE.OR P6, PT, R16, UR6, !P0 ;  /* 0x0000000610007c0c */ /* 0x000fe2000c7c6670 */
[----:B------:R-:W-:Y:S01]  /*04b0*/  VIADD R16, R20, 0x2 ;  /* 0x0000000214107836 */ /* 0x000fe20000000000 */
[----:B------:R-:W-:-:S04]  /*04c0*/  ISETP.GE.OR P4, PT, R17, UR6, !P0 ;  /* 0x0000000611007c0c */ /* 0x000fc8000c786670 */
[----:B------:R-:W-:-:S09]  /*04d0*/  ISETP.GE.OR P5, PT, R16, UR6, !P0 ;  /* 0x0000000610007c0c */ /* 0x000fd2000c7a6670 */
[----:B------:R-:W1:Y:S01]  /*04e0*/  @!P4 LDC.64 R16, c[0x0][0x388] ;  /* 0x0000e200ff10cb82 */ /* 0x000e620000000a00 */
[----:B---3--:R-:W-:Y:S01]  /*04f0*/  @!P1 FFMA R0, R29, R24, R0 ;  /* 0x000000181d009223 */ /* 0x008fe20000000000 */
[----:B------:R-:W-:-:S06]  /*0500*/  IADD3 R23, P1, PT, R4, R23, RZ ;  /* 0x0000001704177210 */ /* 0x000fcc0007f3e0ff */
[----:B------:R-:W2:Y:S01]  /*0510*/  @!P6 LDC.64 R28, c[0x0][0x388] ;  /* 0x0000e200ff1ceb82 */ /* 0x000ea20000000a00 */
[----:B----4-:R-:W-:Y:S01]  /*0520*/  @!P2 FFMA R0, R27, R22, R0 ;  /* 0x000000161b00a223 */ /* 0x010fe20000000000 */
[----:B------:R-:W-:Y:S02]  /*0530*/  IADD3.X R24, PT, PT, RZ, RZ, RZ, P1, !PT ;  /* 0x000000ffff187210 */ /* 0x000fe40000ffe4ff */
[----:B------:R-:W-:-:S04]  /*0540*/  LEA R22, P1, R23, UR12, 0x2 ;  /* 0x0000000c17167c11 */ /* 0x000fc8000f8210ff */
[----:B------:R-:W-:Y:S01]  /*0550*/  LEA.HI.X R23, R23, UR13, R24, 0x2, P1 ;  /* 0x0000000d17177c11 */ /* 0x000fe200088f1418 */
[----:B------:R-:W3:Y:S01]  /*0560*/  @!P5 LDC.64 R14, c[0x0][0x388] ;  /* 0x0000e200ff0edb82 */ /* 0x000ee20000000a00 */
[----:B------:R-:W-:-:S03]  /*0570*/  IADD3 R24, PT, PT, R20, 0x4, RZ ;  /* 0x0000000414187810 */ /* 0x000fc60007ffe0ff */
[----:B------:R-:W4:Y:S01]  /*0580*/  @!P4 LDG.E R27, desc[UR8][R22.64+0x18] ;  /* 0x00001808161bc981 */ /* 0x000f22000c1e1900 */
[----:B------:R-:W-:Y:S01]  /*0590*/  ISETP.GE.OR P1, PT, R24, UR6, !P0 ;  /* 0x0000000618007c0c */ /* 0x000fe2000c726670 */
[----:B-1----:R-:W-:-:S06]  /*05a0*/  @!P4 IMAD.WIDE R16, R9, 0x4, R16 ;  /* 0x000000040910c825 */ /* 0x002fcc00078e0210 */
[----:B------:R-:W4:Y:S01]  /*05b0*/  @!P4 LDG.E R16, desc[UR8][R16.64] ;  /* 0x000000081010c981 */ /* 0x000f22000c1e1900 */
[----:B--2---:R-:W-:-:S06]  /*05c0*/  @!P6 IMAD.WIDE R28, R11, 0x4, R28 ;  /* 0x000000040b1ce825 */ /* 0x004fcc00078e021c */
[----:B------:R-:W2:Y:S01]  /*05d0*/  @!P6 LDG.E R29, desc[UR8][R28.64] ;  /* 0x000000081c1de981 */ /* 0x000ea2000c1e1900 */
[----:B---3--:R-:W-:-:S03]  /*05e0*/  @!P5 IMAD.WIDE R14, R10, 0x4, R14 ;  /* 0x000000040a0ed825 */ /* 0x008fc600078e020e */
[----:B------:R-:W2:Y:S04]  /*05f0*/  @!P6 LDG.E R17, desc[UR8][R22.64+0x10] ;  /* 0x000010081611e981 */ /* 0x000ea8000c1e1900 */
[----:B------:R-:W3:Y:S04]  /*0600*/  @!P5 LDG.E R15, desc[UR8][R14.64] ;  /* 0x000000080e0fd981 */ /* 0x000ee8000c1e1900 */
[----:B------:R-:W4:Y:S01]  /*0610*/  @!P1 LDG.E R14, desc[UR8][R22.64+0x1c] ;  /* 0x00001c08160e9981 */ /* 0x000f22000c1e1900 */
[----:B-----5:R-:W-:Y:S02]  /*0620*/  @!P3 FFMA R0, R25, R26, R0 ;  /* 0x0000001a1900b223 */ /* 0x020fe40000000000 */
[----:B------:R-:W1:Y:S01]  /*0630*/  @!P1 LDC.64 R24, c[0x0][0x388] ;  /* 0x0000e200ff189b82 */ /* 0x000e620000000a00 */
[----:B------:R-:W3:Y:S01]  /*0640*/  @!P5 LDG.E R26, desc[UR8][R22.64+0x14] ;  /* 0x00001408161ad981 */ /* 0x000ee2000c1e1900 */
[----:B-1----:R-:W-:-:S06]  /*0650*/  @!P1 IMAD.WIDE R24, R8, 0x4, R24 ;  /* 0x0000000408189825 */ /* 0x002fcc00078e0218 */
[----:B------:R-:W5:Y:S01]  /*0660*/  @!P1 LDG.E R25, desc[UR8][R24.64] ;  /* 0x0000000818199981 */ /* 0x000f62000c1e1900 */
[----:B------:R-:W-:-:S04]  /*0670*/  UIADD3 UR5, UPT, UPT, UR5, 0x2, URZ ;  /* 0x0000000205057890 */ /* 0x000fc8000fffe0ff */
[----:B------:R-:W-:Y:S01]  /*0680*/  UISETP.NE.AND UP0, UPT, UR5, URZ, UPT ;  /* 0x000000ff0500728c */ /* 0x000fe2000bf05270 */
[----:B------:R-:W-:Y:S02]  /*0690*/  IADD3 R21, PT, PT, R21, 0x8, RZ ;  /* 0x0000000815157810 */ /* 0x000fe40007ffe0ff */
[----:B------:R-:W-:Y:S01]  /*06a0*/  IADD3 R20, PT, PT, R20, 0x8, RZ ;  /* 0x0000000814147810 */ /* 0x000fe20007ffe0ff */
[----:B--2---:R-:W-:-:S04]  /*06b0*/  @!P6 FFMA R0, R17, R29, R0 ;  /* 0x0000001d1100e223 */ /* 0x004fc80000000000 */
[----:B---3--:R-:W-:Y:S01]  /*06c0*/  @!P5 FFMA R0, R26, R15, R0 ;  /* 0x0000000f1a00d223 */ /* 0x008fe20000000000 */
[----:B0-----:R-:W-:-:S03]  /*06d0*/  IMAD.MOV.U32 R15, RZ, RZ, R5 ;  /* 0x000000ffff0f7224 */ /* 0x001fc600078e0005 */
[----:B----4-:R-:W-:Y:S01]  /*06e0*/  @!P4 FFMA R0, R27, R16, R0 ;  /* 0x000000101b00c223 */ /* 0x010fe20000000000 */
[C---:B------:R-:W-:Y:S01]  /*06f0*/  IMAD R7, R15.reuse, 0x8, R7 ;  /* 0x000000080f077824 */ /* 0x040fe200078e0207 */
[C---:B------:R-:W-:Y:S01]  /*0700*/  LEA R18, R15.reuse, R18, 0x3 ;  /* 0x000000120f127211 */ /* 0x040fe200078e18ff */
[C---:B------:R-:W-:Y:S01]  /*0710*/  IMAD R10, R15.reuse, 0x8, R10 ;  /* 0x000000080f0a7824 */ /* 0x040fe200078e020a */
[C---:B------:R-:W-:Y:S02]  /*0720*/  LEA R6, R15.reuse, R6, 0x3 ;  /* 0x000000060f067211 */ /* 0x040fe400078e18ff */
[C---:B------:R-:W-:Y:S02]  /*0730*/  LEA R19, R15.reuse, R19, 0x3 ;  /* 0x000000130f137211 */ /* 0x040fe400078e18ff */
[C---:B------:R-:W-:Y:S02]  /*0740*/  LEA R11, R15.reuse, R11, 0x3 ;  /* 0x0000000b0f0b7211 */ /* 0x040fe400078e18ff */
[----:B------:R-:W-:-:S02]  /*0750*/  LEA R9, R15, R9, 0x3 ;  /* 0x000000090f097211 */ /* 0x000fc400078e18ff */
[----:B------:R-:W-:Y:S01]  /*0760*/  LEA R8, R15, R8, 0x3 ;  /* 0x000000080f087211 */ /* 0x000fe200078e18ff */
[----:B-----5:R-:W-:Y:S01]  /*0770*/  @!P1 FFMA R0, R14, R25, R0 ;  /* 0x000000190e009223 */ /* 0x020fe20000000000 */
[----:B------:R-:W-:Y:S06]  /*0780*/  BRA.U UP0, `(.L_x_153) ;  /* 0xfffffff900d87547 */ /* 0x000fec000b83ffff */
[----:B------:R-:W-:-:S06]  /*0790*/  ULOP3.LUT UR5, UR7, 0x7ffffff8, URZ, 0xc0, !UPT ;  /* 0x7ffffff807057892 */ /* 0x000fcc000f8ec0ff */
[----:B------:R-:W-:-:S07]  /*07a0*/  MOV R19, UR5 ;  /* 0x0000000500137c02 */ /* 0x000fce0008000f00 */
.L_x_152:
[----:B------:R-:W-:-:S09]  /*07b0*/  ULOP3.LUT UP0, URZ, UR7, 0x4, URZ, 0xc0, !UPT ;  /* 0x0000000407ff7892 */ /* 0x000fd2000f80c0ff */
[----:B------:R-:W-:Y:S05]  /*07c0*/  BRA.U !UP0, `(.L_x_151) ;  /* 0x0000000108887547 */ /* 0x000fea000b800000 */
[C---:B------:R-:W-:Y:S01]  /*07d0*/  VIADD R23, R19.reuse, 0x1 ;  /* 0x0000000113177836 */ /* 0x040fe20000000000 */
[C---:B------:R-:W-:Y:S01]  /*07e0*/  ISETP.GE.OR P1, PT, R19.reuse, UR6, !P0 ;  /* 0x0000000613007c0c */ /* 0x040fe2000c726670 */
[----:B------:R-:W0:Y:S01]  /*07f0*/  LDC.64 R12, c[0x0][0x380] ;  /* 0x0000e000ff0c7b82 */ /* 0x000e220000000a00 */
[----:B------:R-:W-:Y:S02]  /*0800*/  IADD3 R14, PT, PT, R19, 0x2, RZ ;  /* 0x00000002130e7810 */ /* 0x000fe40007ffe0ff */
[----:B------:R-:W-:Y:S02]  /*0810*/  ISETP.GE.OR P2, PT, R23, UR6, !P0 ;  /* 0x0000000617007c0c */ /* 0x000fe4000c746670 */
[----:B------:R-:W-:Y:S02]  /*0820*/  ISETP.GE.OR P3, PT, R14, UR6, !P0 ;  /* 0x000000060e007c0c */ /* 0x000fe4000c766670 */
[----:B------:R-:W-:Y:S02]  /*0830*/  IADD3 R5, PT, PT, R19, 0x3, RZ ;  /* 0x0000000313057810 */ /* 0x000fe40007ffe0ff */
[----:B------:R-:W-:-:S02]  /*0840*/  IADD3 R21, PT, PT, R4, R19, RZ ;  /* 0x0000001304157210 */ /* 0x000fc40007ffe0ff */
[----:B------:R-:W-:Y:S01]  /*0850*/  ISETP.GE.OR P0, PT, R5, UR6, !P0 ;  /* 0x0000000605007c0c */ /* 0x000fe2000c706670 */
[----:B------:R-:W1:Y:S01]  /*0860*/  @!P1 LDC.64 R16, c[0x0][0x388] ;  /* 0x0000e200ff109b82 */ /* 0x000e620000000a00 */
[----:B------:R-:W-:-:S03]  /*0870*/  @!P1 IMAD R19, R19, R15, R2 ;  /* 0x0000000f13139224 */ /* 0x000fc600078e0202 */
[----:B------:R-:W-:-:S04]  /*0880*/  @!P2 IMAD R23, R23, R15, R2 ;  /* 0x0000000f1717a224 */ /* 0x000fc800078e0202 */
[----:B------:R-:W2:Y:S01]  /*0890*/  @!P2 LDC.64 R10, c[0x0][0x388] ;  /* 0x0000e200ff0aab82 */ /* 0x000ea20000000a00 */
[----:B0-----:R-:W-:-:S07]  /*08a0*/  IMAD.WIDE.U32 R12, R21, 0x4, R12 ;  /* 0x00000004150c7825 */ /* 0x001fce00078e000c */
[----:B------:R-:W0:Y:S01]  /*08b0*/  @!P3 LDC.64 R8, c[0x0][0x388] ;  /* 0x0000e200ff08bb82 */ /* 0x000e220000000a00 */
[----:B------:R-:W-:-:S07]  /*08c0*/  @!P3 IMAD R21, R14, R15, R2 ;  /* 0x0000000f0e15b224 */ /* 0x000fce00078e0202 */
[----:B------:R-:W3:Y:S01]  /*08d0*/  @!P0 LDC.64 R6, c[0x0][0x388] ;  /* 0x0000e200ff068b82 */ /* 0x000ee20000000a00 */
[----:B-1----:R-:W-:Y:S02]  /*08e0*/  @!P1 IMAD.WIDE R16, R19, 0x4, R16 ;  /* 0x0000000413109825 */ /* 0x002fe400078e0210 */
[----:B------:R-:W4:Y:S04]  /*08f0*/  @!P1 LDG.E R19, desc[UR8][R12.64] ;  /* 0x000000080c139981 */ /* 0x000f28000c1e1900 */
[----:B------:R-:W4:Y:S01]  /*0900*/  @!P1 LDG.E R16, desc[UR8][R16.64] ;  /* 0x0000000810109981 */ /* 0x000f22000c1e1900 */
[----:B--2---:R-:W-:-:S03]  /*0910*/  @!P2 IMAD.WIDE R10, R23, 0x4, R10 ;  /* 0x00000004170aa825 */ /* 0x004fc600078e020a */
[----:B------:R-:W2:Y:S04]  /*0920*/  @!P0 LDG.E R23, desc[UR8][R12.64+0xc] ;  /* 0x00000c080c178981 */ /* 0x000ea8000c1e1900 */
[----:B------:R-:W5:Y:S01]  /*0930*/  @!P2 LDG.E R10, desc[UR8][R10.64] ;  /* 0x000000080a0aa981 */ /* 0x000f62000c1e1900 */
[----:B0-----:R-:W-:-:S04]  /*0940*/  @!P3 IMAD.WIDE R8, R21, 0x4, R8 ;  /* 0x000000041508b825 */ /* 0x001fc800078e0208 */
[----:B------:R-:W-:Y:S02]  /*0950*/  @!P0 IMAD R21, R5, R15, R2 ;  /* 0x0000000f05158224 */ /* 0x000fe400078e0202 */
[----:B------:R-:W5:Y:S02]  /*0960*/  @!P2 LDG.E R5, desc[UR8][R12.64+0x4] ;  /* 0x000004080c05a981 */ /* 0x000f64000c1e1900 */
[----:B---3--:R-:W-:Y:S02]  /*0970*/  @!P0 IMAD.WIDE R6, R21, 0x4, R6 ;  /* 0x0000000415068825 */ /* 0x008fe400078e0206 */
[----:B------:R-:W3:Y:S04]  /*0980*/  @!P3 LDG.E R8, desc[UR8][R8.64] ;  /* 0x000000080808b981 */ /* 0x000ee8000c1e1900 */
[----:B------:R-:W3:Y:S04]  /*0990*/  @!P3 LDG.E R21, desc[UR8][R12.64+0x8] ;  /* 0x000008080c15b981 */ /* 0x000ee8000c1e1900 */
[----:B------:R-:W2:Y:S01]  /*09a0*/  @!P0 LDG.E R6, desc[UR8][R6.64] ;  /* 0x0000000806068981 */ /* 0x000ea2000c1e1900 */
[----:B----4-:R-:W-:-:S04]  /*09b0*/  @!P1 FFMA R0, R19, R16, R0 ;  /* 0x0000001013009223 */ /* 0x010fc80000000000 */
[----:B-----5:R-:W-:-:S04]  /*09c0*/  @!P2 FFMA R0, R5, R10, R0 ;  /* 0x0000000a0500a223 */ /* 0x020fc80000000000 */
[----:B---3--:R-:W-:-:S04]  /*09d0*/  @!P3 FFMA R0, R21, R8, R0 ;  /* 0x000000081500b223 */ /* 0x008fc80000000000 */
[----:B--2---:R-:W-:-:S07]  /*09e0*/  @!P0 FFMA R0, R23, R6, R0 ;  /* 0x0000000617008223 */ /* 0x004fce0000000000 */
.L_x_151:
[----:B------:R-:W0:Y:S01]  /*09f0*/  LDC.64 R4, c[0x0][0x390] ;  /* 0x0000e400ff047b82 */ /* 0x000e220000000a00 */
[----:B------:R-:W-:-:S04]  /*0a00*/  IMAD R3, R3, R15, R2 ;  /* 0x0000000f03037224 */ /* 0x000fc800078e0202 */
[----:B0-----:R-:W-:-:S05]  /*0a10*/  IMAD.WIDE R2, R3, 0x4, R4 ;  /* 0x0000000403027825 */ /* 0x001fca00078e0204 */
[----:B------:R-:W-:Y:S01]  /*0a20*/  STG.E desc[UR8][R2.64], R0 ;  /* 0x0000000002007986 */ /* 0x000fe2000c101908 */
[----:B------:R-:W-:Y:S05]  /*0a30*/  EXIT ;  /* 0x000000000000794d */ /* 0x000fea0003800000 */
.L_x_154:
        /* <DEDUP_REMOVED lines=12> */
.L_x_158:


//--------------------- .nv.global.init           --------------------------
	.section	.nv.global.init,"aw",@progbits
.nv.global.init:
	.type		$str$1,@object
	.size		$str$1,($str$2 - $str$1)
$str$1:
        /*0000*/ 	.byte	0x25, 0x35, 0x2e, 0x30, 0x32, 0x66, 0x20, 0x00
	.type		$str$2,@object
	.size		$str$2,($str - $str$2)
$str$2:
        /*0008*/ 	.byte	0x3e, 0x3e, 0x3e, 0x25, 0x35, 0x2e, 0x30, 0x32, 0x66, 0x20, 0x0a, 0x00
	.type		$str,@object
	.size		$str,(.L_0 - $str)
$str:
        /*0014*/ 	.byte	0x42, 0x6c, 0x6f, 0x63, 0x6b, 0x3a, 0x20, 0x25, 0x64, 0x20, 0x7c, 0x20, 0x54, 0x68, 0x72, 0x65
        /*0024*/ 	.byte	0x61, 0x64, 0x3a, 0x20, 0x25, 0x64, 0x20, 0x7c, 0x20, 0x69, 0x78, 0x3a, 0x20, 0x25, 0x64, 0x0a
        /*0034*/ 	.byte	0x00
.L_0:


//--------------------- .nv.shared._Z13adjustWeightsfPiPfS0_S0_S0_S0_iiiii --------------------------
	.section	.nv.shared._Z13adjustWeightsfPiPfS0_S0_S0_S0_iiiii,"aw",@nobits
	.sectionflags	@""
	.align	16
	.zero		1024


//--------------------- .nv.shared.reserved.0     --------------------------
	.section	.nv.shared.reserved.0,"aw",@nobits
	.weak		__nv_reservedSMEM_offset_0_alias
	.size		__nv_reservedSMEM_offset_0_alias, 0, 64
	.other		__nv_reservedSMEM_offset_0_alias,@"STO_CUDA_RESERVED_SHARED STV_DEFAULT"
__nv_reservedSMEM_offset_0_alias:
	.zero		0
	.zero		64


//--------------------- .nv.shared._Z6kernelPiPfS0_S0_S0_S0_S0_S0_iiiii --------------------------
	.section	.nv.shared._Z6kernelPiPfS0_S0_S0_S0_S0_S0_iiiii,"aw",@nobits
	.sectionflags	@""
	.align	16
	.zero		1024


//--------------------- .nv.shared._Z22matrix_multiply_simplePfS_S_iii --------------------------
	.section	.nv.shared._Z22matrix_multiply_simplePfS_S_iii,"aw",@nobits
	.sectionflags	@""
	.align	16
	.zero		1024


//--------------------- .nv.constant0._Z13adjustWeightsfPiPfS0_S0_S0_S0_iiiii --------------------------
	.section	.nv.constant0._Z13adjustWeightsfPiPfS0_S0_S0_S0_iiiii,"a",@progbits
	.sectionflags	@""
	.align	4
.nv.constant0._Z13adjustWeightsfPiPfS0_S0_S0_S0_iiiii:
	.zero		972


//--------------------- .nv.constant0._Z6kernelPiPfS0_S0_S0_S0_S0_S0_iiiii --------------------------
	.section	.nv.constant0._Z6kernelPiPfS0_S0_S0_S0_S0_S0_iiiii,"a",@progbits
	.sectionflags	@""
	.align	4
.nv.constant0._Z6kernelPiPfS0_S0_S0_S0_S0_S0_iiiii:
	.zero		980


//--------------------- .nv.constant0._Z22matrix_multiply_simplePfS_S_iii --------------------------
	.section	.nv.constant0._Z22matrix_multiply_simplePfS_S_iii,"a",@progbits
	.sectionflags	@""
	.align	4
.nv.constant0._Z22matrix_multiply_simplePfS_S_iii:
	.zero		932


//--------------------- SYMBOLS --------------------------

	.type		.nv.reservedSmem.offset0,@object
	.size		.nv.reservedSmem.offset0,0x4
	.type		.nv.reservedSmem.cap,@object
	.size		.nv.reservedSmem.cap,0x4
	.type		vprintf,@function
